	.target	sm_100a

	.elftype	@"ET_EXEC"


//--------------------- .note.nv.tkinfo           --------------------------
	.section	.note.nv.tkinfo,"",@"SHT_NOTE"
	.sectionflags	@"SHF_NOTE_NV_TKINFO"
	.tkinfo
        /*0018*/ 	.word	0x00000002
        /*0030*/ 	.string	""
        /*0030*/ 	.string	"ptxas"
        /*0030*/ 	.string	"Cuda compilation tools, release 13.0, V13.0.88"
        /*0030*/ 	.string	"Build cuda_13.0.r13.0/compiler.36424714_0"
        /*0030*/ 	.string	"-arch sm_100a -m 64 "



//--------------------- .note.nv.cuinfo           --------------------------
	.section	.note.nv.cuinfo,"",@"SHT_NOTE"
	.sectionflags	@"SHF_NOTE_NV_CUINFO"
        /*0018*/ 	.short	0x0002
        /*001a*/ 	.short	0x0064
        /*001c*/ 	.short	0x0082
	.zero		2


//--------------------- .nv.info                  --------------------------
	.section	.nv.info,"",@"SHT_CUDA_INFO"
	.align	4


	//----- nvinfo : EIATTR_REGCOUNT
	.align		4
        /*0000*/ 	.byte	0x04, 0x2f
        /*0002*/ 	.short	(.L_19 - .L_18)
	.align		4
.L_18:
        /*0004*/ 	.word	index@(_ZN7cutlass13device_kernelINS_4gemm6kernel13GemmUniversalIN4cute5tupleIJiiiiEEENS1_10collective13CollectiveMmaINS1_35MainloopSm100TmaUmmaWarpSpecializedILi27ELi2ELi4ENS5_IJNS4_1CILi2EEENSA_ILi4EEENSA_ILi1EEEEEEEENS5_IJNSA_ILi64EEESG_SG_EEEaNS5_IJlSD_lEEEaSI_NS4_8TiledMMAINS4_8MMA_AtomIJNS4_15SM100_MMA_S8_SSIaaiLi64ELi64ELNS4_4UMMA5MajorE0ELSN_0ELNSM_8SaturateE0EEEEEENS4_6LayoutINS5_IJSD_SD_SD_EEENS5_IJNSA_ILi0EEEST_ST_EEEEENS5_IJNS4_10UnderscoreESW_SW_EEEEENS4_23SM90_TMA_LOAD_MULTICASTENS4_14ComposedLayoutINS4_7SwizzleILi2ELi4ELi3EEENS4_18smem_ptr_flag_bitsILi8EEENSR_INS5_IJNSA_ILi8EEESG_EEENS5_IJSG_SD_EEEEEEEvNS4_8identityESZ_S19_vS1A_EENS_8epilogue10collective18CollectiveEpilogueINS1C_23Sm100TmaWarpSpecializedILi1ELi1ELi32ELb0ELb0EEEJSH_NS5_IJNSR_ISG_SD_EES1H_EEEaSI_aSI_NS1C_6fusion15FusionCallbacksIS1G_NS1J_17LinearCombinationIaiaiLNS_15FloatRoundStyleE2EEESH_S1I_JEEENS4_5SM1004TMEM4LOAD26SM100_TMEM_LOAD_16dp32b32xENS4_13SM90_TMA_LOADES19_NS4_39AutoVectorizingCopyWithAssumedAlignmentILi128EEENS4_14SM90_TMA_STOREES19_S1V_S1V_EEEvvEEEEvNT_6ParamsE)
        /*0008*/ 	.word	0x00000059


	//----- nvinfo : EIATTR_FRAME_SIZE
	.align		4
.L_19:
        /*000c*/ 	.byte	0x04, 0x11
        /*000e*/ 	.short	(.L_21 - .L_20)
	.align		4
.L_20:
        /*0010*/ 	.word	index@($__internal_2_$__cuda_sm10x_tcgen05_guardrail_trap_unallocated_columns_being_dealloced)
        /*0014*/ 	.word	0x00000000


	//----- nvinfo : EIATTR_FRAME_SIZE
	.align		4
.L_21:
        /*0018*/ 	.byte	0x04, 0x11
        /*001a*/ 	.short	(.L_23 - .L_22)
	.align		4
.L_22:
        /*001c*/ 	.word	index@($__internal_1_$__cuda_sm10x_tcgen05_guardrail_trap_phase_invalid_during_alloc)
        /*0020*/ 	.word	0x00000000


	//----- nvinfo : EIATTR_FRAME_SIZE
	.align		4
.L_23:
        /*0024*/ 	.byte	0x04, 0x11
        /*0026*/ 	.short	(.L_25 - .L_24)
	.align		4
.L_24:
        /*0028*/ 	.word	index@($__internal_0_$__cuda_sm10x_tcgen05_guardrail_trap_col_being_dealloced_not_returned_by_alloc)
        /*002c*/ 	.word	0x00000000


	//----- nvinfo : EIATTR_FRAME_SIZE
	.align		4
.L_25:
        /*0030*/ 	.byte	0x04, 0x11
        /*0032*/ 	.short	(.L_27 - .L_26)
	.align		4
.L_26:
        /*0034*/ 	.word	index@(_ZN7cutlass13device_kernelINS_4gemm6kernel13GemmUniversalIN4cute5tupleIJiiiiEEENS1_10collective13CollectiveMmaINS1_35MainloopSm100TmaUmmaWarpSpecializedILi27ELi2ELi4ENS5_IJNS4_1CILi2EEENSA_ILi4EEENSA_ILi1EEEEEEEENS5_IJNSA_ILi64EEESG_SG_EEEaNS5_IJlSD_lEEEaSI_NS4_8TiledMMAINS4_8MMA_AtomIJNS4_15SM100_MMA_S8_SSIaaiLi64ELi64ELNS4_4UMMA5MajorE0ELSN_0ELNSM_8SaturateE0EEEEEENS4_6LayoutINS5_IJSD_SD_SD_EEENS5_IJNSA_ILi0EEEST_ST_EEEEENS5_IJNS4_10UnderscoreESW_SW_EEEEENS4_23SM90_TMA_LOAD_MULTICASTENS4_14ComposedLayoutINS4_7SwizzleILi2ELi4ELi3EEENS4_18smem_ptr_flag_bitsILi8EEENSR_INS5_IJNSA_ILi8EEESG_EEENS5_IJSG_SD_EEEEEEEvNS4_8identityESZ_S19_vS1A_EENS_8epilogue10collective18CollectiveEpilogueINS1C_23Sm100TmaWarpSpecializedILi1ELi1ELi32ELb0ELb0EEEJSH_NS5_IJNSR_ISG_SD_EES1H_EEEaSI_aSI_NS1C_6fusion15FusionCallbacksIS1G_NS1J_17LinearCombinationIaiaiLNS_15FloatRoundStyleE2EEESH_S1I_JEEENS4_5SM1004TMEM4LOAD26SM100_TMEM_LOAD_16dp32b32xENS4_13SM90_TMA_LOADES19_NS4_39AutoVectorizingCopyWithAssumedAlignmentILi128EEENS4_14SM90_TMA_STOREES19_S1V_S1V_EEEvvEEEEvNT_6ParamsE)
        /*0038*/ 	.word	0x00000000


	//----- nvinfo : EIATTR_MIN_STACK_SIZE
	.align		4
.L_27:
        /*003c*/ 	.byte	0x04, 0x12
        /*003e*/ 	.short	(.L_29 - .L_28)
	.align		4
.L_28:
        /*0040*/ 	.word	index@(_ZN7cutlass13device_kernelINS_4gemm6kernel13GemmUniversalIN4cute5tupleIJiiiiEEENS1_10collective13CollectiveMmaINS1_35MainloopSm100TmaUmmaWarpSpecializedILi27ELi2ELi4ENS5_IJNS4_1CILi2EEENSA_ILi4EEENSA_ILi1EEEEEEEENS5_IJNSA_ILi64EEESG_SG_EEEaNS5_IJlSD_lEEEaSI_NS4_8TiledMMAINS4_8MMA_AtomIJNS4_15SM100_MMA_S8_SSIaaiLi64ELi64ELNS4_4UMMA5MajorE0ELSN_0ELNSM_8SaturateE0EEEEEENS4_6LayoutINS5_IJSD_SD_SD_EEENS5_IJNSA_ILi0EEEST_ST_EEEEENS5_IJNS4_10UnderscoreESW_SW_EEEEENS4_23SM90_TMA_LOAD_MULTICASTENS4_14ComposedLayoutINS4_7SwizzleILi2ELi4ELi3EEENS4_18smem_ptr_flag_bitsILi8EEENSR_INS5_IJNSA_ILi8EEESG_EEENS5_IJSG_SD_EEEEEEEvNS4_8identityESZ_S19_vS1A_EENS_8epilogue10collective18CollectiveEpilogueINS1C_23Sm100TmaWarpSpecializedILi1ELi1ELi32ELb0ELb0EEEJSH_NS5_IJNSR_ISG_SD_EES1H_EEEaSI_aSI_NS1C_6fusion15FusionCallbacksIS1G_NS1J_17LinearCombinationIaiaiLNS_15FloatRoundStyleE2EEESH_S1I_JEEENS4_5SM1004TMEM4LOAD26SM100_TMEM_LOAD_16dp32b32xENS4_13SM90_TMA_LOADES19_NS4_39AutoVectorizingCopyWithAssumedAlignmentILi128EEENS4_14SM90_TMA_STOREES19_S1V_S1V_EEEvvEEEEvNT_6ParamsE)
        /*0044*/ 	.word	0x00000000
.L_29:


//--------------------- .nv.compat                --------------------------
	.section	.nv.compat,"",@"SHT_CUDA_COMPAT_INFO"
	.align	4
        /*0000*/ 	.byte	0x02, 0x09, 0x01, 0x00, 0x02, 0x02, 0x03, 0x00, 0x02, 0x05, 0x06, 0x00, 0x03, 0x07, 0x01, 0x01
        /*0010*/ 	.byte	0x02, 0x03, 0x01, 0x00, 0x02, 0x06, 0x01, 0x00, 0x04, 0x0b, 0x08, 0x00, 0x01, 0x00, 0x00, 0x00
        /*0020*/ 	.byte	0x00, 0x00, 0x00, 0x00


//--------------------- .nv.info._ZN7cutlass13device_kernelINS_4gemm6kernel13GemmUniversalIN4cute5tupleIJiiiiEEENS1_10collective13CollectiveMmaINS1_35MainloopSm100TmaUmmaWarpSpecializedILi27ELi2ELi4ENS5_IJNS4_1CILi2EEENSA_ILi4EEENSA_ILi1EEEEEEEENS5_IJNSA_ILi64EEESG_SG_EEEaNS5_IJlSD_lEEEaSI_NS4_8TiledMMAINS4_8MMA_AtomIJNS4_15SM100_MMA_S8_SSIaaiLi64ELi64ELNS4_4UMMA5MajorE0ELSN_0ELNSM_8SaturateE0EEEEEENS4_6LayoutINS5_IJSD_SD_SD_EEENS5_IJNSA_ILi0EEEST_ST_EEEEENS5_IJNS4_10UnderscoreESW_SW_EEEEENS4_23SM90_TMA_LOAD_MULTICASTENS4_14ComposedLayoutINS4_7SwizzleILi2ELi4ELi3EEENS4_18smem_ptr_flag_bitsILi8EEENSR_INS5_IJNSA_ILi8EEESG_EEENS5_IJSG_SD_EEEEEEEvNS4_8identityESZ_S19_vS1A_EENS_8epilogue10collective18CollectiveEpilogueINS1C_23Sm100TmaWarpSpecializedILi1ELi1ELi32ELb0ELb0EEEJSH_NS5_IJNSR_ISG_SD_EES1H_EEEaSI_aSI_NS1C_6fusion15FusionCallbacksIS1G_NS1J_17LinearCombinationIaiaiLNS_15FloatRoundStyleE2EEESH_S1I_JEEENS4_5SM1004TMEM4LOAD26SM100_TMEM_LOAD_16dp32b32xENS4_13SM90_TMA_LOADES19_NS4_39AutoVectorizingCopyWithAssumedAlignmentILi128EEENS4_14SM90_TMA_STOREES19_S1V_S1V_EEEvvEEEEvNT_6ParamsE --------------------------
	.section	.nv.info._ZN7cutlass13device_kernelINS_4gemm6kernel13GemmUniversalIN4cute5tupleIJiiiiEEENS1_10collective13CollectiveMmaINS1_35MainloopSm100TmaUmmaWarpSpecializedILi27ELi2ELi4ENS5_IJNS4_1CILi2EEENSA_ILi4EEENSA_ILi1EEEEEEEENS5_IJNSA_ILi64EEESG_SG_EEEaNS5_IJlSD_lEEEaSI_NS4_8TiledMMAINS4_8MMA_AtomIJNS4_15SM100_MMA_S8_SSIaaiLi64ELi64ELNS4_4UMMA5MajorE0ELSN_0ELNSM_8SaturateE0EEEEEENS4_6LayoutINS5_IJSD_SD_SD_EEENS5_IJNSA_ILi0EEEST_ST_EEEEENS5_IJNS4_10UnderscoreESW_SW_EEEEENS4_23SM90_TMA_LOAD_MULTICASTENS4_14ComposedLayoutINS4_7SwizzleILi2ELi4ELi3EEENS4_18smem_ptr_flag_bitsILi8EEENSR_INS5_IJNSA_ILi8EEESG_EEENS5_IJSG_SD_EEEEEEEvNS4_8identityESZ_S19_vS1A_EENS_8epilogue10collective18CollectiveEpilogueINS1C_23Sm100TmaWarpSpecializedILi1ELi1ELi32ELb0ELb0EEEJSH_NS5_IJNSR_ISG_SD_EES1H_EEEaSI_aSI_NS1C_6fusion15FusionCallbacksIS1G_NS1J_17LinearCombinationIaiaiLNS_15FloatRoundStyleE2EEESH_S1I_JEEENS4_5SM1004TMEM4LOAD26SM100_TMEM_LOAD_16dp32b32xENS4_13SM90_TMA_LOADES19_NS4_39AutoVectorizingCopyWithAssumedAlignmentILi128EEENS4_14SM90_TMA_STOREES19_S1V_S1V_EEEvvEEEEvNT_6ParamsE,"",@"SHT_CUDA_INFO"
	.sectionflags	@""
	.align	4


	//----- nvinfo : EIATTR_CUDA_API_VERSION
	.align		4
        /*0000*/ 	.byte	0x04, 0x37
        /*0002*/ 	.short	(.L_31 - .L_30)
.L_30:
        /*0004*/ 	.word	0x00000082


	//----- nvinfo : EIATTR_KPARAM_INFO
	.align		4
.L_31:
        /*0008*/ 	.byte	0x04, 0x17
        /*000a*/ 	.short	(.L_33 - .L_32)
.L_32:
        /*000c*/ 	.word	0x00000000
        /*0010*/ 	.short	0x0000
        /*0012*/ 	.short	0x0000
        /*0014*/ 	.byte	0x00, 0xf0, 0x01, 0x20


	//----- nvinfo : EIATTR_AT_ENTRY_FRAGMENTS
	.align		4
.L_33:
        /*0018*/ 	.byte	0x04, 0x4f
        /*001a*/ 	.short	(.L_35 - .L_34)


	//   ....[0]....
.L_34:
        /*001c*/ 	.word	0x00000006


	//----- nvinfo : EIATTR_RESERVED_SMEM_USED
	.align		4
.L_35:
        /*0020*/ 	.byte	0x01, 0x41
	.zero		2


	//----- nvinfo : EIATTR_SPARSE_MMA_MASK
	.align		4
        /*0024*/ 	.byte	0x03, 0x50
        /*0026*/ 	.short	0x0000


	//----- nvinfo : EIATTR_TCGEN05_1CTA_USED
	.align		4
        /*0028*/ 	.byte	0x01, 0x51
	.zero		2


	//----- nvinfo : EIATTR_MAXREG_COUNT
	.align		4
        /*002c*/ 	.byte	0x03, 0x1b
        /*002e*/ 	.short	0x00ff


	//----- nvinfo : EIATTR_NUM_BARRIERS
	.align		4
        /*0030*/ 	.byte	0x02, 0x4c
        /*0032*/ 	.byte	0x07
	.zero		1


	//----- nvinfo : EIATTR_EXTERNS
	.align		4
        /*0034*/ 	.byte	0x04, 0x0f
        /*0036*/ 	.short	(.L_37 - .L_36)


	//   ....[0]....
	.align		4
.L_36:
        /*0038*/ 	.word	index@(__assertfail)


	//----- nvinfo : EIATTR_MERCURY_ISA_VERSION
	.align		4
.L_37:
        /*003c*/ 	.byte	0x03, 0x5f
        /*003e*/ 	.short	0x0101


	//----- nvinfo : EIATTR_INT_WARP_WIDE_INSTR_OFFSETS
	.align		4
        /*0040*/ 	.byte	0x04, 0x31
        /*0042*/ 	.short	(.L_39 - .L_38)


	//   ....[0]....
.L_38:
        /*0044*/ 	.word	0x00004ca0


	//   ....[1]....
        /*0048*/ 	.word	0x00004cd0


	//   ....[2]....
        /*004c*/ 	.word	0x00004d20


	//   ....[3]....
        /*0050*/ 	.word	0x000057b0


	//   ....[4]....
        /*0054*/ 	.word	0x00005860


	//----- nvinfo : EIATTR_COOP_GROUP_MASK_REGIDS
	.align		4
.L_39:
        /*0058*/ 	.byte	0x04, 0x29
        /*005a*/ 	.short	(.L_41 - .L_40)


	//   ....[0]....
.L_40:
        /*005c*/ 	.word	0xffffffff


	//   ....[1]....
        /*0060*/ 	.word	0xffffffff


	//   ....[2]....
        /*0064*/ 	.word	0xffffffff


	//   ....[3]....
        /*0068*/ 	.word	0xffffffff


	//   ....[4]....
        /*006c*/ 	.word	0xffffffff


	//   ....[5]....
        /*0070*/ 	.word	0xffffffff


	//   ....[6]....
        /*0074*/ 	.word	0xffffffff


	//   ....[7]....
        /*0078*/ 	.word	0xffffffff


	//   ....[8]....
        /*007c*/ 	.word	0xffffffff


	//   ....[9]....
        /*0080*/ 	.word	0xffffffff


	//   ....[10]....
        /*0084*/ 	.word	0xffffffff


	//   ....[11]....
        /*0088*/ 	.word	0xffffffff


	//   ....[12]....
        /*008c*/ 	.word	0xffffffff


	//   ....[13]....
        /*0090*/ 	.word	0xffffffff


	//----- nvinfo : EIATTR_COOP_GROUP_INSTR_OFFSETS
	.align		4
.L_41:
        /*0094*/ 	.byte	0x04, 0x28
        /*0096*/ 	.short	(.L_43 - .L_42)


	//   ....[0]....
.L_42:
        /*0098*/ 	.word	0x00000090


	//   ....[1]....
        /*009c*/ 	.word	0x000004d0


	//   ....[2]....
        /*00a0*/ 	.word	0x00000990


	//   ....[3]....
        /*00a4*/ 	.word	0x00000ad0


	//   ....[4]....
        /*00a8*/ 	.word	0x00000bd0


	//   ....[5]....
        /*00ac*/ 	.word	0x00000d40


	//   ....[6]....
        /*00b0*/ 	.word	0x00000ee0


	//   ....[7]....
        /*00b4*/ 	.word	0x000010a0


	//   ....[8]....
        /*00b8*/ 	.word	0x00002470


	//   ....[9]....
        /*00bc*/ 	.word	0x00003f80


	//   ....[10]....
        /*00c0*/ 	.word	0x00004190


	//   ....[11]....
        /*00c4*/ 	.word	0x000041c0


	//   ....[12]....
        /*00c8*/ 	.word	0x00004b90


	//   ....[13]....
        /*00cc*/ 	.word	0x00004dc0


	//----- nvinfo : EIATTR_VRC_CTA_INIT_COUNT
	.align		4
.L_43:
        /*00d0*/ 	.byte	0x02, 0x4a
        /*00d2*/ 	.byte	0x80
	.zero		1


	//----- nvinfo : EIATTR_SYSCALL_OFFSETS
	.align		4
        /*00d4*/ 	.byte	0x04, 0x46
        /*00d6*/ 	.short	(.L_45 - .L_44)


	//   ....[0]....
.L_44:
        /*00d8*/ 	.word	0x00006320


	//   ....[1]....
        /*00dc*/ 	.word	0x00006460


	//   ....[2]....
        /*00e0*/ 	.word	0x00006bd0


	//----- nvinfo : EIATTR_MBARRIER_INSTR_OFFSETS
	.align		4
.L_45:
        /*00e4*/ 	.byte	0x04, 0x39
        /*00e6*/ 	.short	(.L_47 - .L_46)


	//   ....[0]....
.L_46:
        /*00e8*/ 	.word	0x00000610
        /*00ec*/ 	.word	0x000000ff
        /*00f0*/ 	.word	0x00000000
        /*00f4*/ 	.short	0x0100
        /*00f6*/ 	.byte	0x06
	.zero		1


	//   ....[1]....
        /*00f8*/ 	.word	0x00000620
        /*00fc*/ 	.word	0x000000ff
        /*0100*/ 	.word	0x000000d8
        /*0104*/ 	.short	0x0100
        /*0106*/ 	.byte	0x06
	.zero		1


	//   ....[2]....
        /*0108*/ 	.word	0x00000630
        /*010c*/ 	.word	0x000000ff
        /*0110*/ 	.word	0x00000008
        /*0114*/ 	.short	0x0100
        /*0116*/ 	.byte	0x06
	.zero		1


	//   ....[3]....
        /*0118*/ 	.word	0x00000640
        /*011c*/ 	.word	0x000000ff
        /*0120*/ 	.word	0x000000e0
        /*0124*/ 	.short	0x0100
        /*0126*/ 	.byte	0x06
	.zero		1


	//   ....[4]....
        /*0128*/ 	.word	0x00000650
        /*012c*/ 	.word	0x000000ff
        /*0130*/ 	.word	0x00000010
        /*0134*/ 	.short	0x0100
        /*0136*/ 	.byte	0x06
	.zero		1


	//   ....[5]....
        /*0138*/ 	.word	0x00000660
        /*013c*/ 	.word	0x000000ff
        /*0140*/ 	.word	0x000000e8
        /*0144*/ 	.short	0x0100
        /*0146*/ 	.byte	0x06
	.zero		1


	//   ....[6]....
        /*0148*/ 	.word	0x00000670
        /*014c*/ 	.word	0x000000ff
        /*0150*/ 	.word	0x00000018
        /*0154*/ 	.short	0x0100
        /*0156*/ 	.byte	0x06
	.zero		1


	//   ....[7]....
        /*0158*/ 	.word	0x00000680
        /*015c*/ 	.word	0x000000ff
        /*0160*/ 	.word	0x000000f0
        /*0164*/ 	.short	0x0100
        /*0166*/ 	.byte	0x06
	.zero		1


	//   ....[8]....
        /*0168*/ 	.word	0x00000690
        /*016c*/ 	.word	0x000000ff
        /*0170*/ 	.word	0x00000020
        /*0174*/ 	.short	0x0100
        /*0176*/ 	.byte	0x06
	.zero		1


	//   ....[9]....
        /*0178*/ 	.word	0x000006a0
        /*017c*/ 	.word	0x000000ff
        /*0180*/ 	.word	0x000000f8
        /*0184*/ 	.short	0x0100
        /*0186*/ 	.byte	0x06
	.zero		1


	//   ....[10]....
        /*0188*/ 	.word	0x000006b0
        /*018c*/ 	.word	0x000000ff
        /*0190*/ 	.word	0x00000028
        /*0194*/ 	.short	0x0100
        /*0196*/ 	.byte	0x06
	.zero		1


	//   ....[11]....
        /*0198*/ 	.word	0x000006c0
        /*019c*/ 	.word	0x000000ff
        /*01a0*/ 	.word	0x00000100
        /*01a4*/ 	.short	0x0100
        /*01a6*/ 	.byte	0x06
	.zero		1


	//   ....[12]....
        /*01a8*/ 	.word	0x000006d0
        /*01ac*/ 	.word	0x000000ff
        /*01b0*/ 	.word	0x00000030
        /*01b4*/ 	.short	0x0100
        /*01b6*/ 	.byte	0x06
	.zero		1


	//   ....[13]....
        /*01b8*/ 	.word	0x000006e0
        /*01bc*/ 	.word	0x000000ff
        /*01c0*/ 	.word	0x00000108
        /*01c4*/ 	.short	0x0100
        /*01c6*/ 	.byte	0x06
	.zero		1


	//   ....[14]....
        /*01c8*/ 	.word	0x000006f0
        /*01cc*/ 	.word	0x000000ff
        /*01d0*/ 	.word	0x00000038
        /*01d4*/ 	.short	0x0100
        /*01d6*/ 	.byte	0x06
	.zero		1


	//   ....[15]....
        /*01d8*/ 	.word	0x00000700
        /*01dc*/ 	.word	0x000000ff
        /*01e0*/ 	.word	0x00000110
        /*01e4*/ 	.short	0x0100
        /*01e6*/ 	.byte	0x06
	.zero		1


	//   ....[16]....
        /*01e8*/ 	.word	0x00000710
        /*01ec*/ 	.word	0x000000ff
        /*01f0*/ 	.word	0x00000040
        /*01f4*/ 	.short	0x0100
        /*01f6*/ 	.byte	0x06
	.zero		1


	//   ....[17]....
        /*01f8*/ 	.word	0x00000720
        /*01fc*/ 	.word	0x000000ff
        /*0200*/ 	.word	0x00000118
        /*0204*/ 	.short	0x0100
        /*0206*/ 	.byte	0x06
	.zero		1


	//   ....[18]....
        /*0208*/ 	.word	0x00000730
        /*020c*/ 	.word	0x000000ff
        /*0210*/ 	.word	0x00000048
        /*0214*/ 	.short	0x0100
        /*0216*/ 	.byte	0x06
	.zero		1


	//   ....[19]....
        /*0218*/ 	.word	0x00000740
        /*021c*/ 	.word	0x000000ff
        /*0220*/ 	.word	0x00000120
        /*0224*/ 	.short	0x0100
        /*0226*/ 	.byte	0x06
	.zero		1


	//   ....[20]....
        /*0228*/ 	.word	0x00000750
        /*022c*/ 	.word	0x000000ff
        /*0230*/ 	.word	0x00000050
        /*0234*/ 	.short	0x0100
        /*0236*/ 	.byte	0x06
	.zero		1


	//   ....[21]....
        /*0238*/ 	.word	0x00000760
        /*023c*/ 	.word	0x000000ff
        /*0240*/ 	.word	0x00000128
        /*0244*/ 	.short	0x0100
        /*0246*/ 	.byte	0x06
	.zero		1


	//   ....[22]....
        /*0248*/ 	.word	0x00000770
        /*024c*/ 	.word	0x000000ff
        /*0250*/ 	.word	0x00000058
        /*0254*/ 	.short	0x0100
        /*0256*/ 	.byte	0x06
	.zero		1


	//   ....[23]....
        /*0258*/ 	.word	0x00000780
        /*025c*/ 	.word	0x000000ff
        /*0260*/ 	.word	0x00000130
        /*0264*/ 	.short	0x0100
        /*0266*/ 	.byte	0x06
	.zero		1


	//   ....[24]....
        /*0268*/ 	.word	0x00000790
        /*026c*/ 	.word	0x000000ff
        /*0270*/ 	.word	0x00000060
        /*0274*/ 	.short	0x0100
        /*0276*/ 	.byte	0x06
	.zero		1


	//   ....[25]....
        /*0278*/ 	.word	0x000007a0
        /*027c*/ 	.word	0x000000ff
        /*0280*/ 	.word	0x00000138
        /*0284*/ 	.short	0x0100
        /*0286*/ 	.byte	0x06
	.zero		1


	//   ....[26]....
        /*0288*/ 	.word	0x000007b0
        /*028c*/ 	.word	0x000000ff
        /*0290*/ 	.word	0x00000068
        /*0294*/ 	.short	0x0100
        /*0296*/ 	.byte	0x06
	.zero		1


	//   ....[27]....
        /*0298*/ 	.word	0x000007c0
        /*029c*/ 	.word	0x000000ff
        /*02a0*/ 	.word	0x00000140
        /*02a4*/ 	.short	0x0100
        /*02a6*/ 	.byte	0x06
	.zero		1


	//   ....[28]....
        /*02a8*/ 	.word	0x000007d0
        /*02ac*/ 	.word	0x000000ff
        /*02b0*/ 	.word	0x00000070
        /*02b4*/ 	.short	0x0100
        /*02b6*/ 	.byte	0x06
	.zero		1


	//   ....[29]....
        /*02b8*/ 	.word	0x000007e0
        /*02bc*/ 	.word	0x000000ff
        /*02c0*/ 	.word	0x00000148
        /*02c4*/ 	.short	0x0100
        /*02c6*/ 	.byte	0x06
	.zero		1


	//   ....[30]....
        /*02c8*/ 	.word	0x000007f0
        /*02cc*/ 	.word	0x000000ff
        /*02d0*/ 	.word	0x00000078
        /*02d4*/ 	.short	0x0100
        /*02d6*/ 	.byte	0x06
	.zero		1


	//   ....[31]....
        /*02d8*/ 	.word	0x00000800
        /*02dc*/ 	.word	0x000000ff
        /*02e0*/ 	.word	0x00000150
        /*02e4*/ 	.short	0x0100
        /*02e6*/ 	.byte	0x06
	.zero		1


	//   ....[32]....
        /*02e8*/ 	.word	0x00000810
        /*02ec*/ 	.word	0x000000ff
        /*02f0*/ 	.word	0x00000080
        /*02f4*/ 	.short	0x0100
        /*02f6*/ 	.byte	0x06
	.zero		1


	//   ....[33]....
        /*02f8*/ 	.word	0x00000820
        /*02fc*/ 	.word	0x000000ff
        /*0300*/ 	.word	0x00000158
        /*0304*/ 	.short	0x0100
        /*0306*/ 	.byte	0x06
	.zero		1


	//   ....[34]....
        /*0308*/ 	.word	0x00000830
        /*030c*/ 	.word	0x000000ff
        /*0310*/ 	.word	0x00000088
        /*0314*/ 	.short	0x0100
        /*0316*/ 	.byte	0x06
	.zero		1


	//   ....[35]....
        /*0318*/ 	.word	0x00000840
        /*031c*/ 	.word	0x000000ff
        /*0320*/ 	.word	0x00000160
        /*0324*/ 	.short	0x0100
        /*0326*/ 	.byte	0x06
	.zero		1


	//   ....[36]....
        /*0328*/ 	.word	0x00000850
        /*032c*/ 	.word	0x000000ff
        /*0330*/ 	.word	0x00000090
        /*0334*/ 	.short	0x0100
        /*0336*/ 	.byte	0x06
	.zero		1


	//   ....[37]....
        /*0338*/ 	.word	0x00000860
        /*033c*/ 	.word	0x000000ff
        /*0340*/ 	.word	0x00000168
        /*0344*/ 	.short	0x0100
        /*0346*/ 	.byte	0x06
	.zero		1


	//   ....[38]....
        /*0348*/ 	.word	0x00000870
        /*034c*/ 	.word	0x000000ff
        /*0350*/ 	.word	0x00000098
        /*0354*/ 	.short	0x0100
        /*0356*/ 	.byte	0x06
	.zero		1


	//   ....[39]....
        /*0358*/ 	.word	0x00000880
        /*035c*/ 	.word	0x000000ff
        /*0360*/ 	.word	0x00000170
        /*0364*/ 	.short	0x0100
        /*0366*/ 	.byte	0x06
	.zero		1


	//   ....[40]....
        /*0368*/ 	.word	0x00000890
        /*036c*/ 	.word	0x000000ff
        /*0370*/ 	.word	0x000000a0
        /*0374*/ 	.short	0x0100
        /*0376*/ 	.byte	0x06
	.zero		1


	//   ....[41]....
        /*0378*/ 	.word	0x000008a0
        /*037c*/ 	.word	0x000000ff
        /*0380*/ 	.word	0x00000178
        /*0384*/ 	.short	0x0100
        /*0386*/ 	.byte	0x06
	.zero		1


	//   ....[42]....
        /*0388*/ 	.word	0x000008b0
        /*038c*/ 	.word	0x000000ff
        /*0390*/ 	.word	0x000000a8
        /*0394*/ 	.short	0x0100
        /*0396*/ 	.byte	0x06
	.zero		1


	//   ....[43]....
        /*0398*/ 	.word	0x000008c0
        /*039c*/ 	.word	0x000000ff
        /*03a0*/ 	.word	0x00000180
        /*03a4*/ 	.short	0x0100
        /*03a6*/ 	.byte	0x06
	.zero		1


	//   ....[44]....
        /*03a8*/ 	.word	0x000008d0
        /*03ac*/ 	.word	0x000000ff
        /*03b0*/ 	.word	0x000000b0
        /*03b4*/ 	.short	0x0100
        /*03b6*/ 	.byte	0x06
	.zero		1


	//   ....[45]....
        /*03b8*/ 	.word	0x000008e0
        /*03bc*/ 	.word	0x000000ff
        /*03c0*/ 	.word	0x00000188
        /*03c4*/ 	.short	0x0100
        /*03c6*/ 	.byte	0x06
	.zero		1


	//   ....[46]....
        /*03c8*/ 	.word	0x000008f0
        /*03cc*/ 	.word	0x000000ff
        /*03d0*/ 	.word	0x000000b8
        /*03d4*/ 	.short	0x0100
        /*03d6*/ 	.byte	0x06
	.zero		1


	//   ....[47]....
        /*03d8*/ 	.word	0x00000900
        /*03dc*/ 	.word	0x000000ff
        /*03e0*/ 	.word	0x00000190
        /*03e4*/ 	.short	0x0100
        /*03e6*/ 	.byte	0x06
	.zero		1


	//   ....[48]....
        /*03e8*/ 	.word	0x00000910
        /*03ec*/ 	.word	0x000000ff
        /*03f0*/ 	.word	0x000000c0
        /*03f4*/ 	.short	0x0100
        /*03f6*/ 	.byte	0x06
	.zero		1


	//   ....[49]....
        /*03f8*/ 	.word	0x00000920
        /*03fc*/ 	.word	0x000000ff
        /*0400*/ 	.word	0x00000198
        /*0404*/ 	.short	0x0100
        /*0406*/ 	.byte	0x06
	.zero		1


	//   ....[50]....
        /*0408*/ 	.word	0x00000930
        /*040c*/ 	.word	0x000000ff
        /*0410*/ 	.word	0x000000c8
        /*0414*/ 	.short	0x0100
        /*0416*/ 	.byte	0x06
	.zero		1


	//   ....[51]....
        /*0418*/ 	.word	0x00000940
        /*041c*/ 	.word	0x000000ff
        /*0420*/ 	.word	0x000001a0
        /*0424*/ 	.short	0x0100
        /*0426*/ 	.byte	0x06
	.zero		1


	//   ....[52]....
        /*0428*/ 	.word	0x00000950
        /*042c*/ 	.word	0x000000ff
        /*0430*/ 	.word	0x000000d0
        /*0434*/ 	.short	0x0100
        /*0436*/ 	.byte	0x06
	.zero		1


	//   ....[53]....
        /*0438*/ 	.word	0x00000960
        /*043c*/ 	.word	0x000000ff
        /*0440*/ 	.word	0x000001a8
        /*0444*/ 	.short	0x0100
        /*0446*/ 	.byte	0x06
	.zero		1


	//   ....[54]....
        /*0448*/ 	.word	0x00000aa0
        /*044c*/ 	.word	0x000000ff
        /*0450*/ 	.word	0x000001b0
        /*0454*/ 	.short	0x0100
        /*0456*/ 	.byte	0x06
	.zero		1


	//   ....[55]....
        /*0458*/ 	.word	0x00000ab0
        /*045c*/ 	.word	0x000000ff
        /*0460*/ 	.word	0x000001b8
        /*0464*/ 	.short	0x0100
        /*0466*/ 	.byte	0x06
	.zero		1


	//   ....[56]....
        /*0468*/ 	.word	0x00000ba0
        /*046c*/ 	.word	0x000000ff
        /*0470*/ 	.word	0x000001c0
        /*0474*/ 	.short	0x0100
        /*0476*/ 	.byte	0x05
	.zero		1


	//   ....[57]....
        /*0478*/ 	.word	0x00000bb0
        /*047c*/ 	.word	0x000000ff
        /*0480*/ 	.word	0x000001c8
        /*0484*/ 	.short	0x0100
        /*0486*/ 	.byte	0x05
	.zero		1


	//   ....[58]....
        /*0488*/ 	.word	0x00000cf0
        /*048c*/ 	.word	0x000000ff
        /*0490*/ 	.word	0x000001d0
        /*0494*/ 	.short	0x0100
        /*0496*/ 	.byte	0x05
	.zero		1


	//   ....[59]....
        /*0498*/ 	.word	0x00000d00
        /*049c*/ 	.word	0x000000ff
        /*04a0*/ 	.word	0x000001e0
        /*04a4*/ 	.short	0x0100
        /*04a6*/ 	.byte	0x05
	.zero		1


	//   ....[60]....
        /*04a8*/ 	.word	0x00000d10
        /*04ac*/ 	.word	0x000000ff
        /*04b0*/ 	.word	0x000001d8
        /*04b4*/ 	.short	0x0100
        /*04b6*/ 	.byte	0x05
	.zero		1


	//   ....[61]....
        /*04b8*/ 	.word	0x00000d20
        /*04bc*/ 	.word	0x000000ff
        /*04c0*/ 	.word	0x000001e8
        /*04c4*/ 	.short	0x0100
        /*04c6*/ 	.byte	0x05
	.zero		1


	//   ....[62]....
        /*04c8*/ 	.word	0x00000e50
        /*04cc*/ 	.word	0x000000ff
        /*04d0*/ 	.word	0x000001f0
        /*04d4*/ 	.short	0x0100
        /*04d6*/ 	.byte	0x06
	.zero		1


	//   ....[63]....
        /*04d8*/ 	.word	0x00000e60
        /*04dc*/ 	.word	0x000000ff
        /*04e0*/ 	.word	0x00000210
        /*04e4*/ 	.short	0x0100
        /*04e6*/ 	.byte	0x06
	.zero		1


	//   ....[64]....
        /*04e8*/ 	.word	0x00000e70
        /*04ec*/ 	.word	0x000000ff
        /*04f0*/ 	.word	0x000001f8
        /*04f4*/ 	.short	0x0100
        /*04f6*/ 	.byte	0x06
	.zero		1


	//   ....[65]....
        /*04f8*/ 	.word	0x00000e80
        /*04fc*/ 	.word	0x000000ff
        /*0500*/ 	.word	0x00000218
        /*0504*/ 	.short	0x0100
        /*0506*/ 	.byte	0x06
	.zero		1


	//   ....[66]....
        /*0508*/ 	.word	0x00000e90
        /*050c*/ 	.word	0x000000ff
        /*0510*/ 	.word	0x00000200
        /*0514*/ 	.short	0x0100
        /*0516*/ 	.byte	0x06
	.zero		1


	//   ....[67]....
        /*0518*/ 	.word	0x00000ea0
        /*051c*/ 	.word	0x000000ff
        /*0520*/ 	.word	0x00000220
        /*0524*/ 	.short	0x0100
        /*0526*/ 	.byte	0x06
	.zero		1


	//   ....[68]....
        /*0528*/ 	.word	0x00000eb0
        /*052c*/ 	.word	0x000000ff
        /*0530*/ 	.word	0x00000208
        /*0534*/ 	.short	0x0100
        /*0536*/ 	.byte	0x06
	.zero		1


	//   ....[69]....
        /*0538*/ 	.word	0x00000ec0
        /*053c*/ 	.word	0x000000ff
        /*0540*/ 	.word	0x00000228
        /*0544*/ 	.short	0x0100
        /*0546*/ 	.byte	0x06
	.zero		1


	//   ....[70]....
        /*0548*/ 	.word	0x00000fb0
        /*054c*/ 	.word	0x000000ff
        /*0550*/ 	.word	0x00000230
        /*0554*/ 	.short	0x0100
        /*0556*/ 	.byte	0x05
	.zero		1


	//   ....[71]....
        /*0558*/ 	.word	0x00000fc0
        /*055c*/ 	.word	0x000000ff
        /*0560*/ 	.word	0x00000240
        /*0564*/ 	.short	0x0100
        /*0566*/ 	.byte	0x05
	.zero		1


	//   ....[72]....
        /*0568*/ 	.word	0x00000fd0
        /*056c*/ 	.word	0x000000ff
        /*0570*/ 	.word	0x00000238
        /*0574*/ 	.short	0x0100
        /*0576*/ 	.byte	0x05
	.zero		1


	//   ....[73]....
        /*0578*/ 	.word	0x00000fe0
        /*057c*/ 	.word	0x000000ff
        /*0580*/ 	.word	0x00000248
        /*0584*/ 	.short	0x0100
        /*0586*/ 	.byte	0x05
	.zero		1


	//   ....[74]....
        /*0588*/ 	.word	0x00001ca0
        /*058c*/ 	.word	0x00000000
        /*0590*/ 	.word	0x00000240
        /*0594*/ 	.short	0x010a
        /*0596*/ 	.byte	0xff
	.zero		1


	//   ....[75]....
        /*0598*/ 	.word	0x00001cd0
        /*059c*/ 	.word	0x00000000
        /*05a0*/ 	.word	0x00000230
        /*05a4*/ 	.short	0x0101
        /*05a6*/ 	.byte	0xff
	.zero		1


	//   ....[76]....
        /*05a8*/ 	.word	0x00001db0
        /*05ac*/ 	.word	0x000000ff
        /*05b0*/ 	.word	0x000000d8
        /*05b4*/ 	.short	0x010a
        /*05b6*/ 	.byte	0x04
	.zero		1


	//   ....[77]....
        /*05b8*/ 	.word	0x00001e30
        /*05bc*/ 	.word	0x000000ff
        /*05c0*/ 	.word	0x000000d8
        /*05c4*/ 	.short	0x010a
        /*05c6*/ 	.byte	0x21
	.zero		1


	//   ....[78]....
        /*05c8*/ 	.word	0x00001fc0
        /*05cc*/ 	.word	0x000000ff
        /*05d0*/ 	.word	0x000000d8
        /*05d4*/ 	.short	0x010a
        /*05d6*/ 	.byte	0x05
	.zero		1


	//   ....[79]....
        /*05d8*/ 	.word	0x00002100
        /*05dc*/ 	.word	0x000000ff
        /*05e0*/ 	.word	0x000001c8
        /*05e4*/ 	.short	0x0101
        /*05e6*/ 	.byte	0x1a
	.zero		1


	//   ....[80]....
        /*05e8*/ 	.word	0x00002120
        /*05ec*/ 	.word	0x000000ff
        /*05f0*/ 	.word	0x000000d8
        /*05f4*/ 	.short	0x010a
        /*05f6*/ 	.byte	0x04
	.zero		1


	//   ....[81]....
        /*05f8*/ 	.word	0x000021a0
        /*05fc*/ 	.word	0x000000ff
        /*0600*/ 	.word	0x000000d8
        /*0604*/ 	.short	0x010a
        /*0606*/ 	.byte	0x11
	.zero		1


	//   ....[82]....
        /*0608*/ 	.word	0x00002330
        /*060c*/ 	.word	0x000000ff
        /*0610*/ 	.word	0x000000d8
        /*0614*/ 	.short	0x010a
        /*0616*/ 	.byte	0x04
	.zero		1


	//   ....[83]....
        /*0618*/ 	.word	0x000024a0
        /*061c*/ 	.word	0x00000003
        /*0620*/ 	.word	0x000001d0
        /*0624*/ 	.short	0x010a
        /*0626*/ 	.byte	0xff
	.zero		1


	//   ....[84]....
        /*0628*/ 	.word	0x000025f0
        /*062c*/ 	.word	0x00000000
        /*0630*/ 	.word	0x00000000
        /*0634*/ 	.short	0x0101
        /*0636*/ 	.byte	0xff
	.zero		1


	//   ....[85]....
        /*0638*/ 	.word	0x00002b10
        /*063c*/ 	.word	0x000000ff
        /*0640*/ 	.word	0x00000000
        /*0644*/ 	.short	0x010a
        /*0646*/ 	.byte	0x04
	.zero		1


	//   ....[86]....
        /*0648*/ 	.word	0x00002ba0
        /*064c*/ 	.word	0x000000ff
        /*0650*/ 	.word	0x00000000
        /*0654*/ 	.short	0x010a
        /*0656*/ 	.byte	0x04
	.zero		1


	//   ....[87]....
        /*0658*/ 	.word	0x00002c30
        /*065c*/ 	.word	0x000000ff
        /*0660*/ 	.word	0x00000000
        /*0664*/ 	.short	0x010a
        /*0666*/ 	.byte	0x04
	.zero		1


	//   ....[88]....
        /*0668*/ 	.word	0x00002cc0
        /*066c*/ 	.word	0x000000ff
        /*0670*/ 	.word	0x00000000
        /*0674*/ 	.short	0x010a
        /*0676*/ 	.byte	0x04
	.zero		1


	//   ....[89]....
        /*0678*/ 	.word	0x00002d50
        /*067c*/ 	.word	0x000000ff
        /*0680*/ 	.word	0x00000000
        /*0684*/ 	.short	0x010a
        /*0686*/ 	.byte	0x04
	.zero		1


	//   ....[90]....
        /*0688*/ 	.word	0x00002de0
        /*068c*/ 	.word	0x000000ff
        /*0690*/ 	.word	0x00000000
        /*0694*/ 	.short	0x010a
        /*0696*/ 	.byte	0x04
	.zero		1


	//   ....[91]....
        /*0698*/ 	.word	0x00002e70
        /*069c*/ 	.word	0x000000ff
        /*06a0*/ 	.word	0x00000000
        /*06a4*/ 	.short	0x010a
        /*06a6*/ 	.byte	0x04
	.zero		1


	//   ....[92]....
        /*06a8*/ 	.word	0x00002f00
        /*06ac*/ 	.word	0x000000ff
        /*06b0*/ 	.word	0x00000000
        /*06b4*/ 	.short	0x010a
        /*06b6*/ 	.byte	0x04
	.zero		1


	//   ....[93]....
        /*06b8*/ 	.word	0x00002f90
        /*06bc*/ 	.word	0x000000ff
        /*06c0*/ 	.word	0x00000000
        /*06c4*/ 	.short	0x010a
        /*06c6*/ 	.byte	0x04
	.zero		1


	//   ....[94]....
        /*06c8*/ 	.word	0x00003020
        /*06cc*/ 	.word	0x000000ff
        /*06d0*/ 	.word	0x00000000
        /*06d4*/ 	.short	0x010a
        /*06d6*/ 	.byte	0x04
	.zero		1


	//   ....[95]....
        /*06d8*/ 	.word	0x000030b0
        /*06dc*/ 	.word	0x000000ff
        /*06e0*/ 	.word	0x00000000
        /*06e4*/ 	.short	0x010a
        /*06e6*/ 	.byte	0x04
	.zero		1


	//   ....[96]....
        /*06e8*/ 	.word	0x00003140
        /*06ec*/ 	.word	0x000000ff
        /*06f0*/ 	.word	0x00000000
        /*06f4*/ 	.short	0x010a
        /*06f6*/ 	.byte	0x04
	.zero		1


	//   ....[97]....
        /*06f8*/ 	.word	0x000031d0
        /*06fc*/ 	.word	0x000000ff
        /*0700*/ 	.word	0x00000000
        /*0704*/ 	.short	0x010a
        /*0706*/ 	.byte	0x04
	.zero		1


	//   ....[98]....
        /*0708*/ 	.word	0x00003260
        /*070c*/ 	.word	0x000000ff
        /*0710*/ 	.word	0x00000000
        /*0714*/ 	.short	0x010a
        /*0716*/ 	.byte	0x04
	.zero		1


	//   ....[99]....
        /*0718*/ 	.word	0x000032f0
        /*071c*/ 	.word	0x000000ff
        /*0720*/ 	.word	0x00000000
        /*0724*/ 	.short	0x010a
        /*0726*/ 	.byte	0x04
	.zero		1


	//   ....[100]....
        /*0728*/ 	.word	0x00003380
        /*072c*/ 	.word	0x000000ff
        /*0730*/ 	.word	0x00000000
        /*0734*/ 	.short	0x010a
        /*0736*/ 	.byte	0x04
	.zero		1


	//   ....[101]....
        /*0738*/ 	.word	0x00003410
        /*073c*/ 	.word	0x000000ff
        /*0740*/ 	.word	0x00000000
        /*0744*/ 	.short	0x010a
        /*0746*/ 	.byte	0x04
	.zero		1


	//   ....[102]....
        /*0748*/ 	.word	0x000034a0
        /*074c*/ 	.word	0x000000ff
        /*0750*/ 	.word	0x00000000
        /*0754*/ 	.short	0x010a
        /*0756*/ 	.byte	0x04
	.zero		1


	//   ....[103]....
        /*0758*/ 	.word	0x00003530
        /*075c*/ 	.word	0x000000ff
        /*0760*/ 	.word	0x00000000
        /*0764*/ 	.short	0x010a
        /*0766*/ 	.byte	0x04
	.zero		1


	//   ....[104]....
        /*0768*/ 	.word	0x000035c0
        /*076c*/ 	.word	0x000000ff
        /*0770*/ 	.word	0x00000000
        /*0774*/ 	.short	0x010a
        /*0776*/ 	.byte	0x04
	.zero		1


	//   ....[105]....
        /*0778*/ 	.word	0x00003650
        /*077c*/ 	.word	0x000000ff
        /*0780*/ 	.word	0x00000000
        /*0784*/ 	.short	0x010a
        /*0786*/ 	.byte	0x04
	.zero		1


	//   ....[106]....
        /*0788*/ 	.word	0x000036e0
        /*078c*/ 	.word	0x000000ff
        /*0790*/ 	.word	0x00000000
        /*0794*/ 	.short	0x010a
        /*0796*/ 	.byte	0x04
	.zero		1


	//   ....[107]....
        /*0798*/ 	.word	0x00003770
        /*079c*/ 	.word	0x000000ff
        /*07a0*/ 	.word	0x00000000
        /*07a4*/ 	.short	0x010a
        /*07a6*/ 	.byte	0x04
	.zero		1


	//   ....[108]....
        /*07a8*/ 	.word	0x00003800
        /*07ac*/ 	.word	0x000000ff
        /*07b0*/ 	.word	0x00000000
        /*07b4*/ 	.short	0x010a
        /*07b6*/ 	.byte	0x04
	.zero		1


	//   ....[109]....
        /*07b8*/ 	.word	0x00003890
        /*07bc*/ 	.word	0x000000ff
        /*07c0*/ 	.word	0x00000000
        /*07c4*/ 	.short	0x010a
        /*07c6*/ 	.byte	0x04
	.zero		1


	//   ....[110]....
        /*07c8*/ 	.word	0x00003920
        /*07cc*/ 	.word	0x000000ff
        /*07d0*/ 	.word	0x00000000
        /*07d4*/ 	.short	0x010a
        /*07d6*/ 	.byte	0x04
	.zero		1


	//   ....[111]....
        /*07d8*/ 	.word	0x000039c0
        /*07dc*/ 	.word	0x00000000
        /*07e0*/ 	.word	0x00000000
        /*07e4*/ 	.short	0x010a
        /*07e6*/ 	.byte	0xff
	.zero		1


	//   ....[112]....
        /*07e8*/ 	.word	0x00003ae0
        /*07ec*/ 	.word	0x00000002
        /*07f0*/ 	.word	0x00000230
        /*07f4*/ 	.short	0x010a
        /*07f6*/ 	.byte	0xff
	.zero		1


	//   ....[113]....
        /*07f8*/ 	.word	0x00003b50
        /*07fc*/ 	.word	0x00000002
        /*0800*/ 	.word	0x00000000
        /*0804*/ 	.short	0x0101
        /*0806*/ 	.byte	0xff
	.zero		1


	//   ....[114]....
        /*0808*/ 	.word	0x00003b70
        /*080c*/ 	.word	0x000000ff
        /*0810*/ 	.word	0x000001e0
        /*0814*/ 	.short	0x010a
        /*0816*/ 	.byte	0x05
	.zero		1


	//   ....[115]....
        /*0818*/ 	.word	0x00003c90
        /*081c*/ 	.word	0x00000002
        /*0820*/ 	.word	0x000001d0
        /*0824*/ 	.short	0x010a
        /*0826*/ 	.byte	0xff
	.zero		1


	//   ....[116]....
        /*0828*/ 	.word	0x00003d90
        /*082c*/ 	.word	0x00000002
        /*0830*/ 	.word	0x00000000
        /*0834*/ 	.short	0x0101
        /*0836*/ 	.byte	0xff
	.zero		1


	//   ....[117]....
        /*0838*/ 	.word	0x00003e20
        /*083c*/ 	.word	0x000000ff
        /*0840*/ 	.word	0x000001e0
        /*0844*/ 	.short	0x0106
        /*0846*/ 	.byte	0x05
	.zero		1


	//   ....[118]....
        /*0848*/ 	.word	0x00003e40
        /*084c*/ 	.word	0x000000ff
        /*0850*/ 	.word	0x000001e0
        /*0854*/ 	.short	0x010a
        /*0856*/ 	.byte	0x05
	.zero		1


	//   ....[119]....
        /*0858*/ 	.word	0x00003ed0
        /*085c*/ 	.word	0x000000ff
        /*0860*/ 	.word	0x000001e0
        /*0864*/ 	.short	0x0106
        /*0866*/ 	.byte	0x04
	.zero		1


	//   ....[120]....
        /*0868*/ 	.word	0x00003f10
        /*086c*/ 	.word	0x00000000
        /*0870*/ 	.word	0x000001e0
        /*0874*/ 	.short	0x010a
        /*0876*/ 	.byte	0xff
	.zero		1


	//   ....[121]....
        /*0878*/ 	.word	0x00004420
        /*087c*/ 	.word	0x00000000
        /*0880*/ 	.word	0x000001d0
        /*0884*/ 	.short	0x010a
        /*0886*/ 	.byte	0xff
	.zero		1


	//   ....[122]....
        /*0888*/ 	.word	0x00004520
        /*088c*/ 	.word	0x00000003
        /*0890*/ 	.word	0x00000000
        /*0894*/ 	.short	0x0101
        /*0896*/ 	.byte	0xff
	.zero		1


	//   ....[123]....
        /*0898*/ 	.word	0x00004530
        /*089c*/ 	.word	0x000000ff
        /*08a0*/ 	.word	0x00000000
        /*08a4*/ 	.short	0x010a
        /*08a6*/ 	.byte	0x04
	.zero		1


	//   ....[124]....
        /*08a8*/ 	.word	0x000045a0
        /*08ac*/ 	.word	0x000000ff
        /*08b0*/ 	.word	0x00000210
        /*08b4*/ 	.short	0x010a
        /*08b6*/ 	.byte	0x08
	.zero		1


	//   ....[125]....
        /*08b8*/ 	.word	0x00004680
        /*08bc*/ 	.word	0x000000ff
        /*08c0*/ 	.word	0x00000000
        /*08c4*/ 	.short	0x010a
        /*08c6*/ 	.byte	0x07
	.zero		1


	//   ....[126]....
        /*08c8*/ 	.word	0x000047c0
        /*08cc*/ 	.word	0x000000ff
        /*08d0*/ 	.word	0x00000000
        /*08d4*/ 	.short	0x010a
        /*08d6*/ 	.byte	0x04
	.zero		1


	//   ....[127]....
        /*08d8*/ 	.word	0x000049c0
        /*08dc*/ 	.word	0x000000ff
        /*08e0*/ 	.word	0x00000000
        /*08e4*/ 	.short	0x010a
        /*08e6*/ 	.byte	0x05
	.zero		1


	//   ....[128]....
        /*08e8*/ 	.word	0x00004a50
        /*08ec*/ 	.word	0x000000ff
        /*08f0*/ 	.word	0x00000000
        /*08f4*/ 	.short	0x010a
        /*08f6*/ 	.byte	0x05
	.zero		1


	//   ....[129]....
        /*08f8*/ 	.word	0x00004ae0
        /*08fc*/ 	.word	0x000000ff
        /*0900*/ 	.word	0x00000000
        /*0904*/ 	.short	0x010a
        /*0906*/ 	.byte	0x05
	.zero		1


	//   ....[130]....
        /*0908*/ 	.word	0x00004b70
        /*090c*/ 	.word	0x000000ff
        /*0910*/ 	.word	0x00000000
        /*0914*/ 	.short	0x010a
        /*0916*/ 	.byte	0x07
	.zero		1


	//   ....[131]....
        /*0918*/ 	.word	0x00005000
        /*091c*/ 	.word	0x00000007
        /*0920*/ 	.word	0x000001d0
        /*0924*/ 	.short	0x010a
        /*0926*/ 	.byte	0xff
	.zero		1


	//   ....[132]....
        /*0928*/ 	.word	0x00005170
        /*092c*/ 	.word	0x00000000
        /*0930*/ 	.word	0x00000000
        /*0934*/ 	.short	0x0101
        /*0936*/ 	.byte	0xff
	.zero		1


	//   ....[133]....
        /*0938*/ 	.word	0x00005580
        /*093c*/ 	.word	0x000000ff
        /*0940*/ 	.word	0x000001c8
        /*0944*/ 	.short	0x010a
        /*0946*/ 	.byte	0x13
	.zero		1


	//   ....[134]....
        /*0948*/ 	.word	0x000056f0
        /*094c*/ 	.word	0x000000ff
        /*0950*/ 	.word	0x000001b8
        /*0954*/ 	.short	0x010a
        /*0956*/ 	.byte	0x13
	.zero		1


	//   ....[135]....
        /*0958*/ 	.word	0x00005900
        /*095c*/ 	.word	0x000000ff
        /*0960*/ 	.word	0x000001b0
        /*0964*/ 	.short	0x010b
        /*0966*/ 	.byte	0x13
	.zero		1


	//   ....[136]....
        /*0968*/ 	.word	0x00005910
        /*096c*/ 	.word	0x000000ff
        /*0970*/ 	.word	0x00000000
        /*0974*/ 	.short	0x0101
        /*0976*/ 	.byte	0x36
	.zero		1


	//   ....[137]....
        /*0978*/ 	.word	0x00005950
        /*097c*/ 	.word	0x00000000
        /*0980*/ 	.word	0x000001b8
        /*0984*/ 	.short	0x010a
        /*0986*/ 	.byte	0xff
	.zero		1


	//   ....[138]....
        /*0988*/ 	.word	0x00005c80
        /*098c*/ 	.word	0x00000003
        /*0990*/ 	.word	0x000001d0
        /*0994*/ 	.short	0x010a
        /*0996*/ 	.byte	0xff
	.zero		1


	//   ....[139]....
        /*0998*/ 	.word	0x00005e00
        /*099c*/ 	.word	0x00000000
        /*09a0*/ 	.word	0x00000000
        /*09a4*/ 	.short	0x0101
        /*09a6*/ 	.byte	0xff
	.zero		1


	//   ....[140]....
        /*09a8*/ 	.word	0x000067b0
        /*09ac*/ 	.word	0x000000ff
        /*09b0*/ 	.word	0x000001b0
        /*09b4*/ 	.short	0x010a
        /*09b6*/ 	.byte	0x39
	.zero		1


	//   ....[141]....
        /*09b8*/ 	.word	0x000067c0
        /*09bc*/ 	.word	0x00000010
        /*09c0*/ 	.word	0x000001f0
        /*09c4*/ 	.short	0x010a
        /*09c6*/ 	.byte	0xff
	.zero		1


	//   ....[142]....
        /*09c8*/ 	.word	0x00006970
        /*09cc*/ 	.word	0x000000ff
        /*09d0*/ 	.word	0x000001b0
        /*09d4*/ 	.short	0x010a
        /*09d6*/ 	.byte	0x39
	.zero		1


	//   ....[143]....
        /*09d8*/ 	.word	0x00006a50
        /*09dc*/ 	.word	0x000000ff
        /*09e0*/ 	.word	0x00000000
        /*09e4*/ 	.short	0x0101
        /*09e6*/ 	.byte	0x04
	.zero		1


	//   ....[144]....
        /*09e8*/ 	.word	0x00006ab0
        /*09ec*/ 	.word	0x00000010
        /*09f0*/ 	.word	0x000001f0
        /*09f4*/ 	.short	0x010a
        /*09f6*/ 	.byte	0xff
	.zero		1


	//   ....[145]....
        /*09f8*/ 	.word	0x00006d70
        /*09fc*/ 	.word	0x000000ff
        /*0a00*/ 	.word	0x00000000
        /*0a04*/ 	.short	0x0101
        /*0a06*/ 	.byte	0x05
	.zero		1


	//   ....[146]....
        /*0a08*/ 	.word	0x00007770
        /*0a0c*/ 	.word	0x00000000
        /*0a10*/ 	.word	0x00000240
        /*0a14*/ 	.short	0x010a
        /*0a16*/ 	.byte	0xff
	.zero		1


	//   ....[147]....
        /*0a18*/ 	.word	0x000077d0
        /*0a1c*/ 	.word	0x00000000
        /*0a20*/ 	.word	0x000000d8
        /*0a24*/ 	.short	0x010a
        /*0a26*/ 	.byte	0xff
	.zero		1


	//   ....[148]....
        /*0a28*/ 	.word	0x00007830
        /*0a2c*/ 	.word	0x00000000
        /*0a30*/ 	.word	0x000000d8
        /*0a34*/ 	.short	0x010a
        /*0a36*/ 	.byte	0xff
	.zero		1


	//   ....[149]....
        /*0a38*/ 	.word	0x00007880
        /*0a3c*/ 	.word	0x00000003
        /*0a40*/ 	.word	0x000001d0
        /*0a44*/ 	.short	0x010a
        /*0a46*/ 	.byte	0xff
	.zero		1


	//   ....[150]....
        /*0a48*/ 	.word	0x000078e0
        /*0a4c*/ 	.word	0x00000000
        /*0a50*/ 	.word	0x00000000
        /*0a54*/ 	.short	0x010a
        /*0a56*/ 	.byte	0xff
	.zero		1


	//   ....[151]....
        /*0a58*/ 	.word	0x00007940
        /*0a5c*/ 	.word	0x00000000
        /*0a60*/ 	.word	0x00000000
        /*0a64*/ 	.short	0x010a
        /*0a66*/ 	.byte	0xff
	.zero		1


	//   ....[152]....
        /*0a68*/ 	.word	0x000079a0
        /*0a6c*/ 	.word	0x00000000
        /*0a70*/ 	.word	0x00000000
        /*0a74*/ 	.short	0x010a
        /*0a76*/ 	.byte	0xff
	.zero		1


	//   ....[153]....
        /*0a78*/ 	.word	0x00007a00
        /*0a7c*/ 	.word	0x00000000
        /*0a80*/ 	.word	0x00000000
        /*0a84*/ 	.short	0x010a
        /*0a86*/ 	.byte	0xff
	.zero		1


	//   ....[154]....
        /*0a88*/ 	.word	0x00007a60
        /*0a8c*/ 	.word	0x00000000
        /*0a90*/ 	.word	0x00000000
        /*0a94*/ 	.short	0x010a
        /*0a96*/ 	.byte	0xff
	.zero		1


	//   ....[155]....
        /*0a98*/ 	.word	0x00007ac0
        /*0a9c*/ 	.word	0x00000000
        /*0aa0*/ 	.word	0x00000000
        /*0aa4*/ 	.short	0x010a
        /*0aa6*/ 	.byte	0xff
	.zero		1


	//   ....[156]....
        /*0aa8*/ 	.word	0x00007b20
        /*0aac*/ 	.word	0x00000000
        /*0ab0*/ 	.word	0x00000000
        /*0ab4*/ 	.short	0x010a
        /*0ab6*/ 	.byte	0xff
	.zero		1


	//   ....[157]....
        /*0ab8*/ 	.word	0x00007b80
        /*0abc*/ 	.word	0x00000000
        /*0ac0*/ 	.word	0x00000000
        /*0ac4*/ 	.short	0x010a
        /*0ac6*/ 	.byte	0xff
	.zero		1


	//   ....[158]....
        /*0ac8*/ 	.word	0x00007be0
        /*0acc*/ 	.word	0x00000000
        /*0ad0*/ 	.word	0x00000000
        /*0ad4*/ 	.short	0x010a
        /*0ad6*/ 	.byte	0xff
	.zero		1


	//   ....[159]....
        /*0ad8*/ 	.word	0x00007c40
        /*0adc*/ 	.word	0x00000000
        /*0ae0*/ 	.word	0x00000000
        /*0ae4*/ 	.short	0x010a
        /*0ae6*/ 	.byte	0xff
	.zero		1


	//   ....[160]....
        /*0ae8*/ 	.word	0x00007ca0
        /*0aec*/ 	.word	0x00000000
        /*0af0*/ 	.word	0x00000000
        /*0af4*/ 	.short	0x010a
        /*0af6*/ 	.byte	0xff
	.zero		1


	//   ....[161]....
        /*0af8*/ 	.word	0x00007d00
        /*0afc*/ 	.word	0x00000000
        /*0b00*/ 	.word	0x00000000
        /*0b04*/ 	.short	0x010a
        /*0b06*/ 	.byte	0xff
	.zero		1


	//   ....[162]....
        /*0b08*/ 	.word	0x00007d60
        /*0b0c*/ 	.word	0x00000000
        /*0b10*/ 	.word	0x00000000
        /*0b14*/ 	.short	0x010a
        /*0b16*/ 	.byte	0xff
	.zero		1


	//   ....[163]....
        /*0b18*/ 	.word	0x00007dc0
        /*0b1c*/ 	.word	0x00000000
        /*0b20*/ 	.word	0x00000000
        /*0b24*/ 	.short	0x010a
        /*0b26*/ 	.byte	0xff
	.zero		1


	//   ....[164]....
        /*0b28*/ 	.word	0x00007e20
        /*0b2c*/ 	.word	0x00000000
        /*0b30*/ 	.word	0x00000000
        /*0b34*/ 	.short	0x010a
        /*0b36*/ 	.byte	0xff
	.zero		1


	//   ....[165]....
        /*0b38*/ 	.word	0x00007e80
        /*0b3c*/ 	.word	0x00000000
        /*0b40*/ 	.word	0x00000000
        /*0b44*/ 	.short	0x010a
        /*0b46*/ 	.byte	0xff
	.zero		1


	//   ....[166]....
        /*0b48*/ 	.word	0x00007ee0
        /*0b4c*/ 	.word	0x00000000
        /*0b50*/ 	.word	0x00000000
        /*0b54*/ 	.short	0x010a
        /*0b56*/ 	.byte	0xff
	.zero		1


	//   ....[167]....
        /*0b58*/ 	.word	0x00007f40
        /*0b5c*/ 	.word	0x00000000
        /*0b60*/ 	.word	0x00000000
        /*0b64*/ 	.short	0x010a
        /*0b66*/ 	.byte	0xff
	.zero		1


	//   ....[168]....
        /*0b68*/ 	.word	0x00007fa0
        /*0b6c*/ 	.word	0x00000000
        /*0b70*/ 	.word	0x00000000
        /*0b74*/ 	.short	0x010a
        /*0b76*/ 	.byte	0xff
	.zero		1


	//   ....[169]....
        /*0b78*/ 	.word	0x00008000
        /*0b7c*/ 	.word	0x00000000
        /*0b80*/ 	.word	0x00000000
        /*0b84*/ 	.short	0x010a
        /*0b86*/ 	.byte	0xff
	.zero		1


	//   ....[170]....
        /*0b88*/ 	.word	0x00008060
        /*0b8c*/ 	.word	0x00000000
        /*0b90*/ 	.word	0x00000000
        /*0b94*/ 	.short	0x010a
        /*0b96*/ 	.byte	0xff
	.zero		1


	//   ....[171]....
        /*0b98*/ 	.word	0x000080c0
        /*0b9c*/ 	.word	0x00000000
        /*0ba0*/ 	.word	0x00000000
        /*0ba4*/ 	.short	0x010a
        /*0ba6*/ 	.byte	0xff
	.zero		1


	//   ....[172]....
        /*0ba8*/ 	.word	0x00008120
        /*0bac*/ 	.word	0x00000000
        /*0bb0*/ 	.word	0x00000000
        /*0bb4*/ 	.short	0x010a
        /*0bb6*/ 	.byte	0xff
	.zero		1


	//   ....[173]....
        /*0bb8*/ 	.word	0x00008180
        /*0bbc*/ 	.word	0x00000000
        /*0bc0*/ 	.word	0x00000000
        /*0bc4*/ 	.short	0x010a
        /*0bc6*/ 	.byte	0xff
	.zero		1


	//   ....[174]....
        /*0bc8*/ 	.word	0x000081e0
        /*0bcc*/ 	.word	0x00000000
        /*0bd0*/ 	.word	0x00000000
        /*0bd4*/ 	.short	0x010a
        /*0bd6*/ 	.byte	0xff
	.zero		1


	//   ....[175]....
        /*0bd8*/ 	.word	0x00008240
        /*0bdc*/ 	.word	0x00000000
        /*0be0*/ 	.word	0x00000000
        /*0be4*/ 	.short	0x010a
        /*0be6*/ 	.byte	0xff
	.zero		1


	//   ....[176]....
        /*0be8*/ 	.word	0x00008290
        /*0bec*/ 	.word	0x00000002
        /*0bf0*/ 	.word	0x00000230
        /*0bf4*/ 	.short	0x010a
        /*0bf6*/ 	.byte	0xff
	.zero		1


	//   ....[177]....
        /*0bf8*/ 	.word	0x000082f0
        /*0bfc*/ 	.word	0x00000002
        /*0c00*/ 	.word	0x000001e0
        /*0c04*/ 	.short	0x010a
        /*0c06*/ 	.byte	0xff
	.zero		1


	//   ....[178]....
        /*0c08*/ 	.word	0x00008340
        /*0c0c*/ 	.word	0x00000002
        /*0c10*/ 	.word	0x000001d0
        /*0c14*/ 	.short	0x010a
        /*0c16*/ 	.byte	0xff
	.zero		1


	//   ....[179]....
        /*0c18*/ 	.word	0x000083a0
        /*0c1c*/ 	.word	0x00000000
        /*0c20*/ 	.word	0x000001e0
        /*0c24*/ 	.short	0x010a
        /*0c26*/ 	.byte	0xff
	.zero		1


	//   ....[180]....
        /*0c28*/ 	.word	0x000083f0
        /*0c2c*/ 	.word	0x00000000
        /*0c30*/ 	.word	0x000001d0
        /*0c34*/ 	.short	0x010a
        /*0c36*/ 	.byte	0xff
	.zero		1


	//   ....[181]....
        /*0c38*/ 	.word	0x00008450
        /*0c3c*/ 	.word	0x00000002
        /*0c40*/ 	.word	0x00000210
        /*0c44*/ 	.short	0x010a
        /*0c46*/ 	.byte	0xff
	.zero		1


	//   ....[182]....
        /*0c48*/ 	.word	0x000084b0
        /*0c4c*/ 	.word	0x00000000
        /*0c50*/ 	.word	0x00000000
        /*0c54*/ 	.short	0x010a
        /*0c56*/ 	.byte	0xff
	.zero		1


	//   ....[183]....
        /*0c58*/ 	.word	0x00008510
        /*0c5c*/ 	.word	0x00000000
        /*0c60*/ 	.word	0x00000000
        /*0c64*/ 	.short	0x010a
        /*0c66*/ 	.byte	0xff
	.zero		1


	//   ....[184]....
        /*0c68*/ 	.word	0x00008570
        /*0c6c*/ 	.word	0x00000000
        /*0c70*/ 	.word	0x00000000
        /*0c74*/ 	.short	0x010a
        /*0c76*/ 	.byte	0xff
	.zero		1


	//   ....[185]....
        /*0c78*/ 	.word	0x000085d0
        /*0c7c*/ 	.word	0x00000000
        /*0c80*/ 	.word	0x00000000
        /*0c84*/ 	.short	0x010a
        /*0c86*/ 	.byte	0xff
	.zero		1


	//   ....[186]....
        /*0c88*/ 	.word	0x00008630
        /*0c8c*/ 	.word	0x00000000
        /*0c90*/ 	.word	0x00000000
        /*0c94*/ 	.short	0x010a
        /*0c96*/ 	.byte	0xff
	.zero		1


	//   ....[187]....
        /*0c98*/ 	.word	0x00008680
        /*0c9c*/ 	.word	0x00000007
        /*0ca0*/ 	.word	0x000001d0
        /*0ca4*/ 	.short	0x010a
        /*0ca6*/ 	.byte	0xff
	.zero		1


	//   ....[188]....
        /*0ca8*/ 	.word	0x000086e0
        /*0cac*/ 	.word	0x00000000
        /*0cb0*/ 	.word	0x000001c8
        /*0cb4*/ 	.short	0x010a
        /*0cb6*/ 	.byte	0xff
	.zero		1


	//   ....[189]....
        /*0cb8*/ 	.word	0x00008740
        /*0cbc*/ 	.word	0x00000000
        /*0cc0*/ 	.word	0x000001b8
        /*0cc4*/ 	.short	0x010a
        /*0cc6*/ 	.byte	0xff
	.zero		1


	//   ....[190]....
        /*0cc8*/ 	.word	0x00008790
        /*0ccc*/ 	.word	0x00000003
        /*0cd0*/ 	.word	0x000001d0
        /*0cd4*/ 	.short	0x010a
        /*0cd6*/ 	.byte	0xff
	.zero		1


	//   ....[191]....
        /*0cd8*/ 	.word	0x000087f0
        /*0cdc*/ 	.word	0x00000000
        /*0ce0*/ 	.word	0x000001b0
        /*0ce4*/ 	.short	0x010a
        /*0ce6*/ 	.byte	0xff
	.zero		1


	//   ....[192]....
        /*0ce8*/ 	.word	0x00008840
        /*0cec*/ 	.word	0x00000010
        /*0cf0*/ 	.word	0x000001f0
        /*0cf4*/ 	.short	0x010a
        /*0cf6*/ 	.byte	0xff
	.zero		1


	//----- nvinfo : EIATTR_NUM_MBARRIERS
	.align		4
.L_47:
        /*0cf8*/ 	.byte	0x03, 0x38
        /*0cfa*/ 	.short	0x004a


	//----- nvinfo : EIATTR_EXIT_INSTR_OFFSETS
	.align		4
        /*0cfc*/ 	.byte	0x04, 0x1c
        /*0cfe*/ 	.short	(.L_49 - .L_48)


	//   ....[0]....
.L_48:
        /*0d00*/ 	.word	0x000039f0


	//   ....[1]....
        /*0d04*/ 	.word	0x00003ee0


	//   ....[2]....
        /*0d08*/ 	.word	0x00003f40


	//   ....[3]....
        /*0d0c*/ 	.word	0x00004dd0


	//   ....[4]....
        /*0d10*/ 	.word	0x00005980


	//   ....[5]....
        /*0d14*/ 	.word	0x000059c0


	//   ....[6]....
        /*0d18*/ 	.word	0x00007760


	//----- nvinfo : EIATTR_MAX_THREADS
	.align		4
.L_49:
        /*0d1c*/ 	.byte	0x04, 0x05
        /*0d1e*/ 	.short	(.L_51 - .L_50)
.L_50:
        /*0d20*/ 	.word	0x00000100
        /*0d24*/ 	.word	0x00000001
        /*0d28*/ 	.word	0x00000001


	//----- nvinfo : EIATTR_CRS_STACK_SIZE
	.align		4
.L_51:
        /*0d2c*/ 	.byte	0x04, 0x1e
        /*0d2e*/ 	.short	(.L_53 - .L_52)
.L_52:
        /*0d30*/ 	.word	0x00000000


	//----- nvinfo : EIATTR_CBANK_PARAM_SIZE
	.align		4
.L_53:
        /*0d34*/ 	.byte	0x03, 0x19
        /*0d36*/ 	.short	0x0800


	//----- nvinfo : EIATTR_PARAM_CBANK
	.align		4
        /*0d38*/ 	.byte	0x04, 0x0a
        /*0d3a*/ 	.short	(.L_55 - .L_54)
	.align		4
.L_54:
        /*0d3c*/ 	.word	index@(.nv.constant0._ZN7cutlass13device_kernelINS_4gemm6kernel13GemmUniversalIN4cute5tupleIJiiiiEEENS1_10collective13CollectiveMmaINS1_35MainloopSm100TmaUmmaWarpSpecializedILi27ELi2ELi4ENS5_IJNS4_1CILi2EEENSA_ILi4EEENSA_ILi1EEEEEEEENS5_IJNSA_ILi64EEESG_SG_EEEaNS5_IJlSD_lEEEaSI_NS4_8TiledMMAINS4_8MMA_AtomIJNS4_15SM100_MMA_S8_SSIaaiLi64ELi64ELNS4_4UMMA5MajorE0ELSN_0ELNSM_8SaturateE0EEEEEENS4_6LayoutINS5_IJSD_SD_SD_EEENS5_IJNSA_ILi0EEEST_ST_EEEEENS5_IJNS4_10UnderscoreESW_SW_EEEEENS4_23SM90_TMA_LOAD_MULTICASTENS4_14ComposedLayoutINS4_7SwizzleILi2ELi4ELi3EEENS4_18smem_ptr_flag_bitsILi8EEENSR_INS5_IJNSA_ILi8EEESG_EEENS5_IJSG_SD_EEEEEEEvNS4_8identityESZ_S19_vS1A_EENS_8epilogue10collective18CollectiveEpilogueINS1C_23Sm100TmaWarpSpecializedILi1ELi1ELi32ELb0ELb0EEEJSH_NS5_IJNSR_ISG_SD_EES1H_EEEaSI_aSI_NS1C_6fusion15FusionCallbacksIS1G_NS1J_17LinearCombinationIaiaiLNS_15FloatRoundStyleE2EEESH_S1I_JEEENS4_5SM1004TMEM4LOAD26SM100_TMEM_LOAD_16dp32b32xENS4_13SM90_TMA_LOADES19_NS4_39AutoVectorizingCopyWithAssumedAlignmentILi128EEENS4_14SM90_TMA_STOREES19_S1V_S1V_EEEvvEEEEvNT_6ParamsE)
        /*0d40*/ 	.short	0x0380
        /*0d42*/ 	.short	0x0800


	//----- nvinfo : EIATTR_SW_WAR
	.align		4
.L_55:
        /*0d44*/ 	.byte	0x04, 0x36
        /*0d46*/ 	.short	(.L_57 - .L_56)
.L_56:
        /*0d48*/ 	.word	0x00000008
.L_57:


//--------------------- .nv.callgraph             --------------------------
	.section	.nv.callgraph,"",@"SHT_CUDA_CALLGRAPH"
	.align	4
	.sectionentsize	8
	.align		4
        /*0000*/ 	.word	0x00000000
	.align		4
        /*0004*/ 	.word	0xffffffff
	.align		4
        /*0008*/ 	.word	index@(_ZN7cutlass13device_kernelINS_4gemm6kernel13GemmUniversalIN4cute5tupleIJiiiiEEENS1_10collective13CollectiveMmaINS1_35MainloopSm100TmaUmmaWarpSpecializedILi27ELi2ELi4ENS5_IJNS4_1CILi2EEENSA_ILi4EEENSA_ILi1EEEEEEEENS5_IJNSA_ILi64EEESG_SG_EEEaNS5_IJlSD_lEEEaSI_NS4_8TiledMMAINS4_8MMA_AtomIJNS4_15SM100_MMA_S8_SSIaaiLi64ELi64ELNS4_4UMMA5MajorE0ELSN_0ELNSM_8SaturateE0EEEEEENS4_6LayoutINS5_IJSD_SD_SD_EEENS5_IJNSA_ILi0EEEST_ST_EEEEENS5_IJNS4_10UnderscoreESW_SW_EEEEENS4_23SM90_TMA_LOAD_MULTICASTENS4_14ComposedLayoutINS4_7SwizzleILi2ELi4ELi3EEENS4_18smem_ptr_flag_bitsILi8EEENSR_INS5_IJNSA_ILi8EEESG_EEENS5_IJSG_SD_EEEEEEEvNS4_8identityESZ_S19_vS1A_EENS_8epilogue10collective18CollectiveEpilogueINS1C_23Sm100TmaWarpSpecializedILi1ELi1ELi32ELb0ELb0EEEJSH_NS5_IJNSR_ISG_SD_EES1H_EEEaSI_aSI_NS1C_6fusion15FusionCallbacksIS1G_NS1J_17LinearCombinationIaiaiLNS_15FloatRoundStyleE2EEESH_S1I_JEEENS4_5SM1004TMEM4LOAD26SM100_TMEM_LOAD_16dp32b32xENS4_13SM90_TMA_LOADES19_NS4_39AutoVectorizingCopyWithAssumedAlignmentILi128EEENS4_14SM90_TMA_STOREES19_S1V_S1V_EEEvvEEEEvNT_6ParamsE)
	.align		4
        /*000c*/ 	.word	index@(__assertfail)
	.align		4
        /*0010*/ 	.word	0x00000000
	.align		4
        /*0014*/ 	.word	0xfffffffe
	.align		4
        /*0018*/ 	.word	0x00000000
	.align		4
        /*001c*/ 	.word	0xfffffffd
	.align		4
        /*0020*/ 	.word	0x00000000
	.align		4
        /*0024*/ 	.word	0xfffffffc


//--------------------- .nv.constant4             --------------------------
	.section	.nv.constant4,"a",@progbits
	.align	8
	.align		8
.nv.constant4:
        /*0000*/ 	.dword	__assertfail
	.align		8
        /*0008*/ 	.dword	__unnamed_1
	.align		8
        /*0010*/ 	.dword	__unnamed_2
	.align		8
        /*0018*/ 	.dword	_ZN40_INTERNAL_f21eb70a_4_k_cu_1c26e035_268304cuda3std3__45__cpo5beginE
	.align		8
        /*0020*/ 	.dword	_ZN40_INTERNAL_f21eb70a_4_k_cu_1c26e035_268304cuda3std3__45__cpo3endE
	.align		8
        /*0028*/ 	.dword	_ZN40_INTERNAL_f21eb70a_4_k_cu_1c26e035_268304cuda3std3__45__cpo6cbeginE
	.align		8
        /*0030*/ 	.dword	_ZN40_INTERNAL_f21eb70a_4_k_cu_1c26e035_268304cuda3std3__45__cpo4cendE
	.align		8
        /*0038*/ 	.dword	_ZN40_INTERNAL_f21eb70a_4_k_cu_1c26e035_268304cuda3std3__442_GLOBAL__N__f21eb70a_4_k_cu_1c26e035_268306ignoreE
	.align		8
        /*0040*/ 	.dword	_ZN40_INTERNAL_f21eb70a_4_k_cu_1c26e035_268304cuda3std3__419piecewise_constructE
	.align		8
        /*0048*/ 	.dword	_ZN40_INTERNAL_f21eb70a_4_k_cu_1c26e035_268304cuda3std3__48in_placeE
	.align		8
        /*0050*/ 	.dword	_ZN40_INTERNAL_f21eb70a_4_k_cu_1c26e035_268304cuda3std6ranges3__45__cpo4swapE
	.align		8
        /*0058*/ 	.dword	_ZN40_INTERNAL_f21eb70a_4_k_cu_1c26e035_268304cuda3std6ranges3__45__cpo9iter_moveE
	.align		8
        /*0060*/ 	.dword	_ZN40_INTERNAL_f21eb70a_4_k_cu_1c26e035_268304cute7productE
	.align		8
        /*0068*/ 	.dword	_ZN40_INTERNAL_f21eb70a_4_k_cu_1c26e035_268304cute1_E
	.align		8
        /*0070*/ 	.dword	$str$25
	.align		8
        /*0078*/ 	.dword	$str$26
	.align		8
        /*0080*/ 	.dword	$str$27
	.align		8
        /*0088*/ 	.dword	$str$28


//--------------------- .text._ZN7cutlass13device_kernelINS_4gemm6kernel13GemmUniversalIN4cute5tupleIJiiiiEEENS1_10collective13CollectiveMmaINS1_35MainloopSm100TmaUmmaWarpSpecializedILi27ELi2ELi4ENS5_IJNS4_1CILi2EEENSA_ILi4EEENSA_ILi1EEEEEEEENS5_IJNSA_ILi64EEESG_SG_EEEaNS5_IJlSD_lEEEaSI_NS4_8TiledMMAINS4_8MMA_AtomIJNS4_15SM100_MMA_S8_SSIaaiLi64ELi64ELNS4_4UMMA5MajorE0ELSN_0ELNSM_8SaturateE0EEEEEENS4_6LayoutINS5_IJSD_SD_SD_EEENS5_IJNSA_ILi0EEEST_ST_EEEEENS5_IJNS4_10UnderscoreESW_SW_EEEEENS4_23SM90_TMA_LOAD_MULTICASTENS4_14ComposedLayoutINS4_7SwizzleILi2ELi4ELi3EEENS4_18smem_ptr_flag_bitsILi8EEENSR_INS5_IJNSA_ILi8EEESG_EEENS5_IJSG_SD_EEEEEEEvNS4_8identityESZ_S19_vS1A_EENS_8epilogue10collective18CollectiveEpilogueINS1C_23Sm100TmaWarpSpecializedILi1ELi1ELi32ELb0ELb0EEEJSH_NS5_IJNSR_ISG_SD_EES1H_EEEaSI_aSI_NS1C_6fusion15FusionCallbacksIS1G_NS1J_17LinearCombinationIaiaiLNS_15FloatRoundStyleE2EEESH_S1I_JEEENS4_5SM1004TMEM4LOAD26SM100_TMEM_LOAD_16dp32b32xENS4_13SM90_TMA_LOADES19_NS4_39AutoVectorizingCopyWithAssumedAlignmentILi128EEENS4_14SM90_TMA_STOREES19_S1V_S1V_EEEvvEEEEvNT_6ParamsE --------------------------
	.section	.text._ZN7cutlass13device_kernelINS_4gemm6kernel13GemmUniversalIN4cute5tupleIJiiiiEEENS1_10collective13CollectiveMmaINS1_35MainloopSm100TmaUmmaWarpSpecializedILi27ELi2ELi4ENS5_IJNS4_1CILi2EEENSA_ILi4EEENSA_ILi1EEEEEEEENS5_IJNSA_ILi64EEESG_SG_EEEaNS5_IJlSD_lEEEaSI_NS4_8TiledMMAINS4_8MMA_AtomIJNS4_15SM100_MMA_S8_SSIaaiLi64ELi64ELNS4_4UMMA5MajorE0ELSN_0ELNSM_8SaturateE0EEEEEENS4_6LayoutINS5_IJSD_SD_SD_EEENS5_IJNSA_ILi0EEEST_ST_EEEEENS5_IJNS4_10UnderscoreESW_SW_EEEEENS4_23SM90_TMA_LOAD_MULTICASTENS4_14ComposedLayoutINS4_7SwizzleILi2ELi4ELi3EEENS4_18smem_ptr_flag_bitsILi8EEENSR_INS5_IJNSA_ILi8EEESG_EEENS5_IJSG_SD_EEEEEEEvNS4_8identityESZ_S19_vS1A_EENS_8epilogue10collective18CollectiveEpilogueINS1C_23Sm100TmaWarpSpecializedILi1ELi1ELi32ELb0ELb0EEEJSH_NS5_IJNSR_ISG_SD_EES1H_EEEaSI_aSI_NS1C_6fusion15FusionCallbacksIS1G_NS1J_17LinearCombinationIaiaiLNS_15FloatRoundStyleE2EEESH_S1I_JEEENS4_5SM1004TMEM4LOAD26SM100_TMEM_LOAD_16dp32b32xENS4_13SM90_TMA_LOADES19_NS4_39AutoVectorizingCopyWithAssumedAlignmentILi128EEENS4_14SM90_TMA_STOREES19_S1V_S1V_EEEvvEEEEvNT_6ParamsE,"ax",@progbits
	.align	128
.text._ZN7cutlass13device_kernelINS_4gemm6kernel13GemmUniversalIN4cute5tupleIJiiiiEEENS1_10collective13CollectiveMmaINS1_35MainloopSm100TmaUmmaWarpSpecializedILi27ELi2ELi4ENS5_IJNS4_1CILi2EEENSA_ILi4EEENSA_ILi1EEEEEEEENS5_IJNSA_ILi64EEESG_SG_EEEaNS5_IJlSD_lEEEaSI_NS4_8TiledMMAINS4_8MMA_AtomIJNS4_15SM100_MMA_S8_SSIaaiLi64ELi64ELNS4_4UMMA5MajorE0ELSN_0ELNSM_8SaturateE0EEEEEENS4_6LayoutINS5_IJSD_SD_SD_EEENS5_IJNSA_ILi0EEEST_ST_EEEEENS5_IJNS4_10UnderscoreESW_SW_EEEEENS4_23SM90_TMA_LOAD_MULTICASTENS4_14ComposedLayoutINS4_7SwizzleILi2ELi4ELi3EEENS4_18smem_ptr_flag_bitsILi8EEENSR_INS5_IJNSA_ILi8EEESG_EEENS5_IJSG_SD_EEEEEEEvNS4_8identityESZ_S19_vS1A_EENS_8epilogue10collective18CollectiveEpilogueINS1C_23Sm100TmaWarpSpecializedILi1ELi1ELi32ELb0ELb0EEEJSH_NS5_IJNSR_ISG_SD_EES1H_EEEaSI_aSI_NS1C_6fusion15FusionCallbacksIS1G_NS1J_17LinearCombinationIaiaiLNS_15FloatRoundStyleE2EEESH_S1I_JEEENS4_5SM1004TMEM4LOAD26SM100_TMEM_LOAD_16dp32b32xENS4_13SM90_TMA_LOADES19_NS4_39AutoVectorizingCopyWithAssumedAlignmentILi128EEENS4_14SM90_TMA_STOREES19_S1V_S1V_EEEvvEEEEvNT_6ParamsE:
        .type           _ZN7cutlass13device_kernelINS_4gemm6kernel13GemmUniversalIN4cute5tupleIJiiiiEEENS1_10collective13CollectiveMmaINS1_35MainloopSm100TmaUmmaWarpSpecializedILi27ELi2ELi4ENS5_IJNS4_1CILi2EEENSA_ILi4EEENSA_ILi1EEEEEEEENS5_IJNSA_ILi64EEESG_SG_EEEaNS5_IJlSD_lEEEaSI_NS4_8TiledMMAINS4_8MMA_AtomIJNS4_15SM100_MMA_S8_SSIaaiLi64ELi64ELNS4_4UMMA5MajorE0ELSN_0ELNSM_8SaturateE0EEEEEENS4_6LayoutINS5_IJSD_SD_SD_EEENS5_IJNSA_ILi0EEEST_ST_EEEEENS5_IJNS4_10UnderscoreESW_SW_EEEEENS4_23SM90_TMA_LOAD_MULTICASTENS4_14ComposedLayoutINS4_7SwizzleILi2ELi4ELi3EEENS4_18smem_ptr_flag_bitsILi8EEENSR_INS5_IJNSA_ILi8EEESG_EEENS5_IJSG_SD_EEEEEEEvNS4_8identityESZ_S19_vS1A_EENS_8epilogue10collective18CollectiveEpilogueINS1C_23Sm100TmaWarpSpecializedILi1ELi1ELi32ELb0ELb0EEEJSH_NS5_IJNSR_ISG_SD_EES1H_EEEaSI_aSI_NS1C_6fusion15FusionCallbacksIS1G_NS1J_17LinearCombinationIaiaiLNS_15FloatRoundStyleE2EEESH_S1I_JEEENS4_5SM1004TMEM4LOAD26SM100_TMEM_LOAD_16dp32b32xENS4_13SM90_TMA_LOADES19_NS4_39AutoVectorizingCopyWithAssumedAlignmentILi128EEENS4_14SM90_TMA_STOREES19_S1V_S1V_EEEvvEEEEvNT_6ParamsE,@function
        .size           _ZN7cutlass13device_kernelINS_4gemm6kernel13GemmUniversalIN4cute5tupleIJiiiiEEENS1_10collective13CollectiveMmaINS1_35MainloopSm100TmaUmmaWarpSpecializedILi27ELi2ELi4ENS5_IJNS4_1CILi2EEENSA_ILi4EEENSA_ILi1EEEEEEEENS5_IJNSA_ILi64EEESG_SG_EEEaNS5_IJlSD_lEEEaSI_NS4_8TiledMMAINS4_8MMA_AtomIJNS4_15SM100_MMA_S8_SSIaaiLi64ELi64ELNS4_4UMMA5MajorE0ELSN_0ELNSM_8SaturateE0EEEEEENS4_6LayoutINS5_IJSD_SD_SD_EEENS5_IJNSA_ILi0EEEST_ST_EEEEENS5_IJNS4_10UnderscoreESW_SW_EEEEENS4_23SM90_TMA_LOAD_MULTICASTENS4_14ComposedLayoutINS4_7SwizzleILi2ELi4ELi3EEENS4_18smem_ptr_flag_bitsILi8EEENSR_INS5_IJNSA_ILi8EEESG_EEENS5_IJSG_SD_EEEEEEEvNS4_8identityESZ_S19_vS1A_EENS_8epilogue10collective18CollectiveEpilogueINS1C_23Sm100TmaWarpSpecializedILi1ELi1ELi32ELb0ELb0EEEJSH_NS5_IJNSR_ISG_SD_EES1H_EEEaSI_aSI_NS1C_6fusion15FusionCallbacksIS1G_NS1J_17LinearCombinationIaiaiLNS_15FloatRoundStyleE2EEESH_S1I_JEEENS4_5SM1004TMEM4LOAD26SM100_TMEM_LOAD_16dp32b32xENS4_13SM90_TMA_LOADES19_NS4_39AutoVectorizingCopyWithAssumedAlignmentILi128EEENS4_14SM90_TMA_STOREES19_S1V_S1V_EEEvvEEEEvNT_6ParamsE,(.L_x_205 - _ZN7cutlass13device_kernelINS_4gemm6kernel13GemmUniversalIN4cute5tupleIJiiiiEEENS1_10collective13CollectiveMmaINS1_35MainloopSm100TmaUmmaWarpSpecializedILi27ELi2ELi4ENS5_IJNS4_1CILi2EEENSA_ILi4EEENSA_ILi1EEEEEEEENS5_IJNSA_ILi64EEESG_SG_EEEaNS5_IJlSD_lEEEaSI_NS4_8TiledMMAINS4_8MMA_AtomIJNS4_15SM100_MMA_S8_SSIaaiLi64ELi64ELNS4_4UMMA5MajorE0ELSN_0ELNSM_8SaturateE0EEEEEENS4_6LayoutINS5_IJSD_SD_SD_EEENS5_IJNSA_ILi0EEEST_ST_EEEEENS5_IJNS4_10UnderscoreESW_SW_EEEEENS4_23SM90_TMA_LOAD_MULTICASTENS4_14ComposedLayoutINS4_7SwizzleILi2ELi4ELi3EEENS4_18smem_ptr_flag_bitsILi8EEENSR_INS5_IJNSA_ILi8EEESG_EEENS5_IJSG_SD_EEEEEEEvNS4_8identityESZ_S19_vS1A_EENS_8epilogue10collective18CollectiveEpilogueINS1C_23Sm100TmaWarpSpecializedILi1ELi1ELi32ELb0ELb0EEEJSH_NS5_IJNSR_ISG_SD_EES1H_EEEaSI_aSI_NS1C_6fusion15FusionCallbacksIS1G_NS1J_17LinearCombinationIaiaiLNS_15FloatRoundStyleE2EEESH_S1I_JEEENS4_5SM1004TMEM4LOAD26SM100_TMEM_LOAD_16dp32b32xENS4_13SM90_TMA_LOADES19_NS4_39AutoVectorizingCopyWithAssumedAlignmentILi128EEENS4_14SM90_TMA_STOREES19_S1V_S1V_EEEvvEEEEvNT_6ParamsE)
        .other          _ZN7cutlass13device_kernelINS_4gemm6kernel13GemmUniversalIN4cute5tupleIJiiiiEEENS1_10collective13CollectiveMmaINS1_35MainloopSm100TmaUmmaWarpSpecializedILi27ELi2ELi4ENS5_IJNS4_1CILi2EEENSA_ILi4EEENSA_ILi1EEEEEEEENS5_IJNSA_ILi64EEESG_SG_EEEaNS5_IJlSD_lEEEaSI_NS4_8TiledMMAINS4_8MMA_AtomIJNS4_15SM100_MMA_S8_SSIaaiLi64ELi64ELNS4_4UMMA5MajorE0ELSN_0ELNSM_8SaturateE0EEEEEENS4_6LayoutINS5_IJSD_SD_SD_EEENS5_IJNSA_ILi0EEEST_ST_EEEEENS5_IJNS4_10UnderscoreESW_SW_EEEEENS4_23SM90_TMA_LOAD_MULTICASTENS4_14ComposedLayoutINS4_7SwizzleILi2ELi4ELi3EEENS4_18smem_ptr_flag_bitsILi8EEENSR_INS5_IJNSA_ILi8EEESG_EEENS5_IJSG_SD_EEEEEEEvNS4_8identityESZ_S19_vS1A_EENS_8epilogue10collective18CollectiveEpilogueINS1C_23Sm100TmaWarpSpecializedILi1ELi1ELi32ELb0ELb0EEEJSH_NS5_IJNSR_ISG_SD_EES1H_EEEaSI_aSI_NS1C_6fusion15FusionCallbacksIS1G_NS1J_17LinearCombinationIaiaiLNS_15FloatRoundStyleE2EEESH_S1I_JEEENS4_5SM1004TMEM4LOAD26SM100_TMEM_LOAD_16dp32b32xENS4_13SM90_TMA_LOADES19_NS4_39AutoVectorizingCopyWithAssumedAlignmentILi128EEENS4_14SM90_TMA_STOREES19_S1V_S1V_EEEvvEEEEvNT_6ParamsE,@"STO_CUDA_ENTRY STV_DEFAULT"
_ZN7cutlass13device_kernelINS_4gemm6kernel13GemmUniversalIN4cute5tupleIJiiiiEEENS1_10collective13CollectiveMmaINS1_35MainloopSm100TmaUmmaWarpSpecializedILi27ELi2ELi4ENS5_IJNS4_1CILi2EEENSA_ILi4EEENSA_ILi1EEEEEEEENS5_IJNSA_ILi64EEESG_SG_EEEaNS5_IJlSD_lEEEaSI_NS4_8TiledMMAINS4_8MMA_AtomIJNS4_15SM100_MMA_S8_SSIaaiLi64ELi64ELNS4_4UMMA5MajorE0ELSN_0ELNSM_8SaturateE0EEEEEENS4_6LayoutINS5_IJSD_SD_SD_EEENS5_IJNSA_ILi0EEEST_ST_EEEEENS5_IJNS4_10UnderscoreESW_SW_EEEEENS4_23SM90_TMA_LOAD_MULTICASTENS4_14ComposedLayoutINS4_7SwizzleILi2ELi4ELi3EEENS4_18smem_ptr_flag_bitsILi8EEENSR_INS5_IJNSA_ILi8EEESG_EEENS5_IJSG_SD_EEEEEEEvNS4_8identityESZ_S19_vS1A_EENS_8epilogue10collective18CollectiveEpilogueINS1C_23Sm100TmaWarpSpecializedILi1ELi1ELi32ELb0ELb0EEEJSH_NS5_IJNSR_ISG_SD_EES1H_EEEaSI_aSI_NS1C_6fusion15FusionCallbacksIS1G_NS1J_17LinearCombinationIaiaiLNS_15FloatRoundStyleE2EEESH_S1I_JEEENS4_5SM1004TMEM4LOAD26SM100_TMEM_LOAD_16dp32b32xENS4_13SM90_TMA_LOADES19_NS4_39AutoVectorizingCopyWithAssumedAlignmentILi128EEENS4_14SM90_TMA_STOREES19_S1V_S1V_EEEvvEEEEvNT_6ParamsE:
[----:B------:R-:W1:Y:S01]  /*0000*/  LDC R1, c[0x0][0x37c] ;  /* 0x0000df00ff017b82 */ /* 0x000e620000000800 */
[----:B------:R-:W2:Y:S01]  /*0010*/  S2R R69, SR_TID.X ;  /* 0x0000000000457919 */ /* 0x000ea20000002100 */
[----:B------:R-:W3:Y:S01]  /*0020*/  LDCU.64 UR6, c[0x0][0x890] ;  /* 0x00011200ff0677ac */ /* 0x000ee20008000a00 */
[----:B------:R-:W-:Y:S01]  /*0030*/  PRMT R80, RZ, 0x7610, R80 ;  /* 0x00007610ff507816 */ /* 0x000fe20000000050 */
[----:B------:R-:W4:Y:S01]  /*0040*/  LDCU.64 UR52, c[0x0][0x358] ;  /* 0x00006b00ff3477ac */ /* 0x000f220008000a00 */
[----:B------:R-:W-:Y:S02]  /*0050*/  ELECT P3, URZ, PT ;  /* 0x0000000000ff782f */ /* 0x000fe40003860000 */
[----:B---3--:R-:W-:-:S04]  /*0060*/  ISETP.NE.U32.AND P0, PT, RZ, UR6, PT ;  /* 0x00000006ff007c0c */ /* 0x008fc8000bf05070 */
[----:B------:R-:W-:Y:S02]  /*0070*/  ISETP.NE.AND.EX P1, PT, RZ, UR7, PT, P0 ;  /* 0x00000007ff007c0c */ /* 0x000fe4000bf25300 */
[----:B--2---:R-:W-:-:S05]  /*0080*/  SHF.R.U32.HI R81, RZ, 0x5, R69 ;  /* 0x00000005ff517819 */ /* 0x004fca0000011645 */
[----:B------:R-:W2:Y:S02]  /*0090*/  SHFL.IDX PT, R0, R81, RZ, 0x1f ;  /* 0x00001fff51007589 */ /* 0x000ea400000e0000 */
[----:B--2---:R-:W-:-:S04]  /*00a0*/  R2UR UR10, R0 ;  /* 0x00000000000a72ca */ /* 0x004fc800000e0000 */
[----:B-1--4-:R-:W-:Y:S05]  /*00b0*/  @P1 BRA `(.L_x_0) ;  /* 0x00000000002c1947 */ /* 0x012fea0003800000 */
[----:B------:R-:W1:Y:S02]  /*00c0*/  LDCU.64 UR4, c[0x0][0x888] ;  /* 0x00011100ff0477ac */ /* 0x000e640008000a00 */
[----:B-1----:R-:W-:-:S04]  /*00d0*/  UISETP.NE.U32.AND UP0, UPT, UR4, URZ, UPT ;  /* 0x000000ff0400728c */ /* 0x002fc8000bf05070 */
[----:B------:R-:W-:-:S09]  /*00e0*/  UISETP.NE.AND.EX UP0, UPT, UR5, URZ, UPT, UP0 ;  /* 0x000000ff0500728c */ /* 0x000fd2000bf05300 */
[----:B------:R-:W-:Y:S05]  /*00f0*/  BRA.U !UP0, `(.L_x_1) ;  /* 0x0000000108107547 */ /* 0x000fea000b800000 */
[----:B------:R-:W1:Y:S02]  /*0100*/  LDC.64 R2, c[0x0][0x888] ;  /* 0x00022200ff027b82 */ /* 0x000e640000000a00 */
[----:B-1----:R1:W5:Y:S01]  /*0110*/  LDG.E R39, desc[UR52][R2.64] ;  /* 0x0000003402277981 */ /* 0x002362000c1e1900 */
[----:B------:R-:W-:Y:S01]  /*0120*/  HFMA2 R80, -RZ, RZ, 0, 5.9604644775390625e-08 ;  /* 0x00000001ff507431 */ /* 0x000fe200000001ff */
[----:B------:R-:W-:Y:S05]  /*0130*/  BRA `(.L_x_0) ;  /* 0x00000000000c7947 */ /* 0x000fea0003800000 */
.L_x_1:
[----:B------:R-:W1:Y:S01]  /*0140*/  LDCU UR4, c[0x0][0x880] ;  /* 0x00011000ff0477ac */ /* 0x000e620008000800 */
[----:B------:R-:W-:Y:S01]  /*0150*/  HFMA2 R80, -RZ, RZ, 0, 5.9604644775390625e-08 ;  /* 0x00000001ff507431 */ /* 0x000fe200000001ff */
[----:B-1----:R-:W-:-:S07]  /*0160*/  MOV R39, UR4 ;  /* 0x0000000400277c02 */ /* 0x002fce0008000f00 */
.L_x_0:
[----:B------:R-:W2:Y:S02]  /*0170*/  LDCU.64 UR4, c[0x0][0x8b0] ;  /* 0x00011600ff0477ac */ /* 0x000ea40008000a00 */
[----:B--2---:R-:W-:-:S04]  /*0180*/  UISETP.NE.U32.AND UP0, UPT, UR4, URZ, UPT ;  /* 0x000000ff0400728c */ /* 0x004fc8000bf05070 */
[----:B------:R-:W-:-:S09]  /*0190*/  UISETP.NE.AND.EX UP0, UPT, UR5, URZ, UPT, UP0 ;  /* 0x000000ff0500728c */ /* 0x000fd2000bf05300 */
[----:B------:R-:W-:Y:S05]  /*01a0*/  BRA.U UP0, `(.L_x_2) ;  /* 0x0000000100247547 */ /* 0x000fea000b800000 */
[----:B------:R-:W2:Y:S02]  /*01b0*/  LDCU.64 UR4, c[0x0][0x8a8] ;  /* 0x00011500ff0477ac */ /* 0x000ea40008000a00 */
[----:B--2---:R-:W-:-:S04]  /*01c0*/  UISETP.NE.U32.AND UP0, UPT, UR4, URZ, UPT ;  /* 0x000000ff0400728c */ /* 0x004fc8000bf05070 */
[----:B------:R-:W-:-:S09]  /*01d0*/  UISETP.NE.AND.EX UP0, UPT, UR5, URZ, UPT, UP0 ;  /* 0x000000ff0500728c */ /* 0x000fd2000bf05300 */
[----:B------:R-:W-:Y:S05]  /*01e0*/  BRA.U !UP0, `(.L_x_3) ;  /* 0x00000001080c7547 */ /* 0x000fea000b800000 */
[----:B-1----:R-:W1:Y:S02]  /*01f0*/  LDC.64 R2, c[0x0][0x8a8] ;  /* 0x00022a00ff027b82 */ /* 0x002e640000000a00 */
[----:B-1----:R2:W5:Y:S01]  /*0200*/  LDG.E R38, desc[UR52][R2.64] ;  /* 0x0000003402267981 */ /* 0x002562000c1e1900 */
[----:B------:R-:W-:Y:S05]  /*0210*/  BRA `(.L_x_2) ;  /* 0x0000000000087947 */ /* 0x000fea0003800000 */
.L_x_3:
[----:B------:R-:W2:Y:S02]  /*0220*/  LDCU UR4, c[0x0][0x8a0] ;  /* 0x00011400ff0477ac */ /* 0x000ea40008000800 */
[----:B--2---:R-:W-:Y:S02]  /*0230*/  MOV R38, UR4 ;  /* 0x0000000400267c02 */ /* 0x004fe40008000f00 */
.L_x_2:
[----:B------:R-:W-:Y:S01]  /*0240*/  IMAD.U32 R0, RZ, RZ, UR10 ;  /* 0x0000000aff007e24 */ /* 0x000fe2000f8e00ff */
[----:B------:R-:W-:Y:S04]  /*0250*/  BSSY.RECONVERGENT B0, `(.L_x_4) ;  /* 0x000000c000007945 */ /* 0x000fe80003800200 */
[C---:B------:R-:W-:Y:S02]  /*0260*/  ISETP.NE.OR P2, PT, R0.reuse, 0x1, !P3 ;  /* 0x000000010000780c */ /* 0x040fe40005f45670 */
[----:B------:R-:W-:-:S11]  /*0270*/  ISETP.NE.OR P1, PT, R0, 0x3, !P3 ;  /* 0x000000030000780c */ /* 0x000fd60005f25670 */
[----:B------:R-:W-:Y:S05]  /*0280*/  @P2 BRA `(.L_x_5) ;  /* 0x0000000000202947 */ /* 0x000fea0003800000 */
[----:B------:R-:W3:Y:S02]  /*0290*/  LDCU.64 UR4, c[0x0][0x348] ;  /* 0x00006900ff0477ac */ /* 0x000ee40008000a00 */
[----:B---3--:R-:W-:Y:S02]  /*02a0*/  UIADD3 UR8, UP1, UPT, UR4, 0x80, URZ ;  /* 0x0000008004087890 */ /* 0x008fe4000ff3e0ff */
[----:B------:R-:W-:Y:S02]  /*02b0*/  UIADD3 UR4, UP0, UPT, UR4, 0x180, URZ ;  /* 0x0000018004047890 */ /* 0x000fe4000ff1e0ff */
[----:B------:R-:W-:Y:S02]  /*02c0*/  UIADD3.X UR9, UPT, UPT, URZ, UR5, URZ, UP1, !UPT ;  /* 0x00000005ff097290 */ /* 0x000fe40008ffe4ff */
[----:B------:R-:W-:-:S07]  /*02d0*/  UIADD3.X UR5, UPT, UPT, URZ, UR5, URZ, UP0, !UPT ;  /* 0x00000005ff057290 */ /* 0x000fce00087fe4ff */
[----:B------:R3:W-:Y:S02]  /*02e0*/  UTMACCTL.PF [UR8] ;  /* 0x00000000080079b9 */ /* 0x0007e40008040000 */
[----:B------:R3:W-:Y:S02]  /*02f0*/  UTMACCTL.PF [UR4] ;  /* 0x00000000040079b9 */ /* 0x0007e40008040000 */
[----:B---3--:R-:W-:Y:S01]  /*0300*/  NOP ;  /* 0x0000000000007918 */ /* 0x008fe20000000000 */
.L_x_5:
[----:B------:R-:W-:Y:S05]  /*0310*/  BSYNC.RECONVERGENT B0 ;  /* 0x0000000000007941 */ /* 0x000fea0003800200 */
.L_x_4:
[----:B------:R-:W-:Y:S04]  /*0320*/  BSSY.RECONVERGENT B0, `(.L_x_6) ;  /* 0x000000a000007945 */ /* 0x000fe80003800200 */
        /* <DEDUP_REMOVED lines=9> */
.L_x_7:
[----:B------:R-:W-:Y:S05]  /*03c0*/  BSYNC.RECONVERGENT B0 ;  /* 0x0000000000007941 */ /* 0x000fea0003800200 */
.L_x_6:
[----:B------:R-:W3:Y:S01]  /*03d0*/  LDCU.64 UR4, c[0x0][0x888] ;  /* 0x00011100ff0477ac */ /* 0x000ee20008000a00 */
[----:B------:R-:W-:Y:S01]  /*03e0*/  ISETP.NE.AND.EX P0, PT, RZ, UR7, PT, P0 ;  /* 0x00000007ff007c0c */ /* 0x000fe2000bf05300 */
[----:B------:R-:W-:Y:S01]  /*03f0*/  UPLOP3.LUT UP5, UPT, UPT, UPT, UPT, 0x80, 0x8 ;  /* 0x000000000008789c */ /* 0x000fe20003faf070 */
[----:B---3--:R-:W-:-:S04]  /*0400*/  ISETP.NE.U32.AND P1, PT, RZ, UR4, PT ;  /* 0x00000004ff007c0c */ /* 0x008fc8000bf25070 */
[----:B------:R-:W-:-:S13]  /*0410*/  ISETP.NE.AND.EX P1, PT, RZ, UR5, PT, P1 ;  /* 0x00000005ff007c0c */ /* 0x000fda000bf25310 */
[----:B------:R-:W-:Y:S05]  /*0420*/  @P1 BRA P0, `(.L_x_8) ;  /* 0x0000000000281947 */ /* 0x000fea0000000000 */
[----:B-----5:R-:W-:Y:S01]  /*0430*/  R2UR UR8, R39 ;  /* 0x00000000270872ca */ /* 0x020fe200000e0000 */
[----:B------:R-:W-:Y:S02]  /*0440*/  UISETP.NE.U32.AND UP0, UPT, UR6, URZ, UPT ;  /* 0x000000ff0600728c */ /* 0x000fe4000bf05070 */
[----:B------:R-:W-:Y:S02]  /*0450*/  UISETP.NE.U32.AND UP1, UPT, UR4, URZ, UPT ;  /* 0x000000ff0400728c */ /* 0x000fe4000bf25070 */
[----:B------:R-:W-:Y:S02]  /*0460*/  UISETP.NE.AND.EX UP2, UPT, UR7, URZ, UPT, UP0 ;  /* 0x000000ff0700728c */ /* 0x000fe4000bf45300 */
[----:B------:R-:W-:-:S04]  /*0470*/  UISETP.NE.AND.EX UP0, UPT, UR5, URZ, UPT, UP1 ;  /* 0x000000ff0500728c */ /* 0x000fc8000bf05310 */
[----:B------:R-:W-:Y:S02]  /*0480*/  USEL UR4, URZ, 0xffffffff, UP0 ;  /* 0xffffffffff047887 */ /* 0x000fe40008000000 */
[----:B------:R-:W-:-:S04]  /*0490*/  UISETP.NE.AND UP1, UPT, UR8, URZ, UPT ;  /* 0x000000ff0800728c */ /* 0x000fc8000bf25270 */
[----:B------:R-:W-:-:S04]  /*04a0*/  @!UP2 USEL UR4, URZ, 0xffffffff, UP1 ;  /* 0xffffffffff04a887 */ /* 0x000fc80008800000 */
[----:B------:R-:W-:-:S04]  /*04b0*/  ULOP3.LUT UR4, UR4, 0x1, URZ, 0xc0, !UPT ;  /* 0x0000000104047892 */ /* 0x000fc8000f8ec0ff */
[----:B------:R-:W-:-:S11]  /*04c0*/  UISETP.NE.U32.AND UP5, UPT, UR4, 0x1, UPT ;  /* 0x000000010400788c */ /* 0x000fd6000bfa5070 */
.L_x_8:
[----:B-12---:R-:W1:Y:S01]  /*04d0*/  SHFL.IDX PT, R2, R81, RZ, 0x1f ;  /* 0x00001fff51027589 */ /* 0x006e6200000e0000 */
[----:B------:R-:W-:-:S04]  /*04e0*/  UISETP.NE.AND UP0, UPT, UR10, 0x2, UPT ;  /* 0x000000020a00788c */ /* 0x000fc8000bf05270 */
[----:B------:R-:W-:Y:S01]  /*04f0*/  USEL UR26, URZ, 0x1, UP0 ;  /* 0x00000001ff1a7887 */ /* 0x000fe20008000000 */
[----:B-1----:R-:W-:-:S13]  /*0500*/  ISETP.NE.AND P0, PT, R2, RZ, PT ;  /* 0x000000ff0200720c */ /* 0x002fda0003f05270 */
[----:B------:R-:W-:Y:S05]  /*0510*/  @P0 BRA `(.L_x_9) ;  /* 0x00000004001c0947 */ /* 0x000fea0003800000 */
[----:B------:R-:W-:Y:S01]  /*0520*/  ELECT P0, URZ, PT ;  /* 0x0000000000ff782f */ /* 0x000fe20003800000 */
[----:B------:R-:W-:-:S12]  /*0530*/  BSSY.RECONVERGENT B0, `(.L_x_9) ;  /* 0x0000045000007945 */ /* 0x000fd80003800200 */
[----:B------:R-:W-:Y:S05]  /*0540*/  @!P0 BRA `(.L_x_10) ;  /* 0x00000004000c8947 */ /* 0x000fea0003800000 */
[----:B------:R-:W1:Y:S01]  /*0550*/  S2UR UR6, SR_CgaCtaId ;  /* 0x00000000000679c3 */ /* 0x000e620000008800 */
[----:B------:R-:W-:Y:S01]  /*0560*/  UMOV UR7, 0x400 ;  /* 0x0000040000077882 */ /* 0x000fe20000000000 */
[----:B------:R-:W-:Y:S01]  /*0570*/  UMOV UR5, 0x1 ;  /* 0x0000000100057882 */ /* 0x000fe20000000000 */
[----:B------:R-:W-:Y:S01]  /*0580*/  UMOV UR4, 0x5 ;  /* 0x0000000500047882 */ /* 0x000fe20000000000 */
[----:B------:R-:W-:-:S04]  /*0590*/  UIADD3 UR8, UPT, UPT, -UR5, 0x100000, URZ ;  /* 0x0010000005087890 */ /* 0x000fc8000fffe1ff */
[----:B------:R-:W-:Y:S02]  /*05a0*/  USHF.L.U32 UR9, UR8, 0xb, URZ ;  /* 0x0000000b08097899 */ /* 0x000fe400080006ff */
[----:B------:R-:W-:Y:S02]  /*05b0*/  USHF.L.U32 UR8, UR8, 0x1, URZ ;  /* 0x0000000108087899 */ /* 0x000fe400080006ff */
[----:B------:R-:W-:-:S04]  /*05c0*/  UIADD3 UR4, UPT, UPT, -UR4, 0x100000, URZ ;  /* 0x0010000004047890 */ /* 0x000fc8000fffe1ff */
[----:B------:R-:W-:Y:S02]  /*05d0*/  USHF.L.U32 UR5, UR4, 0xb, URZ ;  /* 0x0000000b04057899 */ /* 0x000fe400080006ff */
[----:B------:R-:W-:Y:S02]  /*05e0*/  USHF.L.U32 UR4, UR4, 0x1, URZ ;  /* 0x0000000104047899 */ /* 0x000fe400080006ff */
[----:B-1----:R-:W-:Y:S01]  /*05f0*/  ULEA UR6, UR6, UR7, 0x18 ;  /* 0x0000000706067291 */ /* 0x002fe2000f8ec0ff */
[----:B------:R-:W1:Y:S11]  /*0600*/  FENCE.VIEW.ASYNC.S ;  /* 0x00000000000073c6 */ /* 0x000e760000000000 */
[----:B-1----:R1:W2:Y:S01]  /*0610*/  SYNCS.EXCH.64 URZ, [UR6], UR8 ;  /* 0x0000000806ff75b2 */ /* 0x0022a20008000100 */
[----:B------:R1:W3:Y:S01]  /*0620*/  SYNCS.EXCH.64 URZ, [UR6+0xd8], UR4 ;  /* 0x0000d80406ff75b2 */ /* 0x0002e20008000100 */
[----:B------:R1:W4:Y:S01]  /*0630*/  SYNCS.EXCH.64 URZ, [UR6+0x8], UR8 ;  /* 0x0000080806ff75b2 */ /* 0x0003220008000100 */
[----:B------:R1:W1:Y:S01]  /*0640*/  SYNCS.EXCH.64 URZ, [UR6+0xe0], UR4 ;  /* 0x0000e00406ff75b2 */ /* 0x0002620008000100 */
        /* <DEDUP_REMOVED lines=50> */
[----:B--234-:R-:W-:Y:S01]  /*0970*/  NOP ;  /* 0x0000000000007918 */ /* 0x01cfe20000000000 */
.L_x_10:
[----:B-1----:R-:W-:Y:S05]  /*0980*/  BSYNC.RECONVERGENT B0 ;  /* 0x0000000000007941 */ /* 0x002fea0003800200 */
.L_x_9:
[----:B------:R-:W1:Y:S01]  /*0990*/  SHFL.IDX PT, R2, R81, RZ, 0x1f ;  /* 0x00001fff51027589 */ /* 0x000e6200000e0000 */
[----:B------:R-:W-:Y:S01]  /*09a0*/  NOP ;  /* 0x0000000000007918 */ /* 0x000fe20000000000 */
[----:B-1----:R-:W-:-:S13]  /*09b0*/  ISETP.NE.AND P0, PT, R2, 0x1, PT ;  /* 0x000000010200780c */ /* 0x002fda0003f05270 */
[----:B------:R-:W-:Y:S05]  /*09c0*/  @P0 BRA `(.L_x_11) ;  /* 0x0000000000400947 */ /* 0x000fea0003800000 */
        /* <DEDUP_REMOVED lines=9> */
[----:B------:R-:W-:Y:S01]  /*0a60*/  USHF.L.U32 UR4, UR4, 0x1, URZ ;  /* 0x0000000104047899 */ /* 0x000fe200080006ff */
[----:B------:R-:W-:Y:S01]  /*0a70*/  ELECT P0, URZ, PT ;  /* 0x0000000000ff782f */ /* 0x000fe20003800000 */
[----:B-1----:R-:W-:Y:S01]  /*0a80*/  ULEA UR6, UR6, UR7, 0x18 ;  /* 0x0000000706067291 */ /* 0x002fe2000f8ec0ff */
[----:B------:R-:W1:Y:S11]  /*0a90*/  FENCE.VIEW.ASYNC.S ;  /* 0x00000000000073c6 */ /* 0x000e760000000000 */
[----:B-1----:R1:W2:Y:S01]  /*0aa0*/  SYNCS.EXCH.64 URZ, [UR6+0x1b0], UR8 ;  /* 0x0001b00806ff75b2 */ /* 0x0022a20008000100 */
[----:B------:R1:W3:Y:S01]  /*0ab0*/  SYNCS.EXCH.64 URZ, [UR6+0x1b8], UR4 ;  /* 0x0001b80406ff75b2 */ /* 0x0002e20008000100 */
[----:B------:R-:W-:Y:S01]  /*0ac0*/  NOP ;  /* 0x0000000000007918 */ /* 0x000fe20000000000 */
.L_x_11:
[----:B------:R-:W4:Y:S01]  /*0ad0*/  SHFL.IDX PT, R2, R81, RZ, 0x1f ;  /* 0x00001fff51027589 */ /* 0x000f2200000e0000 */
[----:B------:R-:W-:Y:S01]  /*0ae0*/  NOP ;  /* 0x0000000000007918 */ /* 0x000fe20000000000 */
[----:B----4-:R-:W-:-:S13]  /*0af0*/  ISETP.NE.AND P0, PT, R2, 0x3, PT ;  /* 0x000000030200780c */ /* 0x010fda0003f05270 */
[----:B------:R-:W-:Y:S05]  /*0b00*/  @P0 BRA `(.L_x_12) ;  /* 0x0000000000300947 */ /* 0x000fea0003800000 */
[----:B-1----:R-:W1:Y:S01]  /*0b10*/  S2UR UR5, SR_CgaCtaId ;  /* 0x00000000000579c3 */ /* 0x002e620000008800 */
[----:B------:R-:W-:Y:S01]  /*0b20*/  UMOV UR6, 0x400 ;  /* 0x0000040000067882 */ /* 0x000fe20000000000 */
[----:B------:R-:W-:Y:S01]  /*0b30*/  UMOV UR4, 0x20 ;  /* 0x0000002000047882 */ /* 0x000fe20000000000 */
[----:B------:R-:W-:Y:S01]  /*0b40*/  ELECT P0, URZ, PT ;  /* 0x0000000000ff782f */ /* 0x000fe20003800000 */
[----:B-1----:R-:W-:Y:S02]  /*0b50*/  ULEA UR5, UR5, UR6, 0x18 ;  /* 0x0000000605057291 */ /* 0x002fe4000f8ec0ff */
[----:B------:R-:W-:-:S04]  /*0b60*/  UIADD3 UR6, UPT, UPT, -UR4, 0x100000, URZ ;  /* 0x0010000004067890 */ /* 0x000fc8000fffe1ff */
[----:B------:R-:W-:Y:S02]  /*0b70*/  USHF.L.U32 UR7, UR6, 0xb, URZ ;  /* 0x0000000b06077899 */ /* 0x000fe400080006ff */
[----:B------:R-:W-:Y:S01]  /*0b80*/  USHF.L.U32 UR6, UR6, 0x1, URZ ;  /* 0x0000000106067899 */ /* 0x000fe200080006ff */
[----:B------:R-:W1:Y:S11]  /*0b90*/  FENCE.VIEW.ASYNC.S ;  /* 0x00000000000073c6 */ /* 0x000e760000000000 */
[----:B-1----:R4:W1:Y:S01]  /*0ba0*/  SYNCS.EXCH.64 URZ, [UR5+0x1c0], UR6 ;  /* 0x0001c00605ff75b2 */ /* 0x0028620008000100 */
[----:B------:R4:W1:Y:S02]  /*0bb0*/  SYNCS.EXCH.64 URZ, [UR5+0x1c8], UR6 ;  /* 0x0001c80605ff75b2 */ /* 0x0008640008000100 */
[----:B----4-:R-:W-:Y:S01]  /*0bc0*/  NOP ;  /* 0x0000000000007918 */ /* 0x010fe20000000000 */
.L_x_12:
[----:B------:R-:W4:Y:S01]  /*0bd0*/  SHFL.IDX PT, R2, R81, RZ, 0x1f ;  /* 0x00001fff51027589 */ /* 0x000f2200000e0000 */
[----:B------:R-:W-:Y:S01]  /*0be0*/  NOP ;  /* 0x0000000000007918 */ /* 0x000fe20000000000 */
[----:B----4-:R-:W-:-:S13]  /*0bf0*/  ISETP.NE.AND P0, PT, R2, 0x4, PT ;  /* 0x000000040200780c */ /* 0x010fda0003f05270 */
[----:B------:R-:W-:Y:S05]  /*0c00*/  @P0 BRA `(.L_x_13) ;  /* 0x00000000004c0947 */ /* 0x000fea0003800000 */
[----:B-1----:R-:W1:Y:S01]  /*0c10*/  S2UR UR5, SR_CgaCtaId ;  /* 0x00000000000579c3 */ /* 0x002e620000008800 */
[----:B------:R-:W-:Y:S01]  /*0c20*/  UMOV UR7, 0x720 ;  /* 0x0000072000077882 */ /* 0x000fe20000000000 */
[----:B------:R-:W-:Y:S01]  /*0c30*/  UMOV UR6, 0x400 ;  /* 0x0000040000067882 */ /* 0x000fe20000000000 */
[----:B------:R-:W-:Y:S01]  /*0c40*/  USEL UR7, UR7, 0x620, UP5 ;  /* 0x0000062007077887 */ /* 0x000fe2000a800000 */
[----:B------:R-:W-:Y:S01]  /*0c50*/  UMOV UR4, 0x1 ;  /* 0x0000000100047882 */ /* 0x000fe20000000000 */
[----:B------:R-:W-:Y:S01]  /*0c60*/  ELECT P0, URZ, PT ;  /* 0x0000000000ff782f */ /* 0x000fe20003800000 */
[----:B------:R-:W-:-:S04]  /*0c70*/  UIADD3 UR8, UPT, UPT, -UR4, 0x100000, URZ ;  /* 0x0010000004087890 */ /* 0x000fc8000fffe1ff */
[----:B------:R-:W-:Y:S02]  /*0c80*/  USHF.L.U32 UR9, UR8, 0xb, URZ ;  /* 0x0000000b08097899 */ /* 0x000fe400080006ff */
[----:B------:R-:W-:Y:S02]  /*0c90*/  USHF.L.U32 UR8, UR8, 0x1, URZ ;  /* 0x0000000108087899 */ /* 0x000fe400080006ff */
[----:B-1----:R-:W-:Y:S02]  /*0ca0*/  ULEA UR5, UR5, UR6, 0x18 ;  /* 0x0000000605057291 */ /* 0x002fe4000f8ec0ff */
[----:B------:R-:W-:-:S04]  /*0cb0*/  UIADD3 UR6, UPT, UPT, -UR7, 0x100000, URZ ;  /* 0x0010000007067890 */ /* 0x000fc8000fffe1ff */
[----:B------:R-:W-:Y:S02]  /*0cc0*/  USHF.L.U32 UR7, UR6, 0xb, URZ ;  /* 0x0000000b06077899 */ /* 0x000fe400080006ff */
[----:B------:R-:W-:Y:S01]  /*0cd0*/  USHF.L.U32 UR6, UR6, 0x1, URZ ;  /* 0x0000000106067899 */ /* 0x000fe200080006ff */
[----:B------:R-:W1:Y:S03]  /*0ce0*/  FENCE.VIEW.ASYNC.S ;  /* 0x00000000000073c6 */ /* 0x000e660000000000 */
[----:B-1----:R4:W1:Y:S08]  /*0cf0*/  SYNCS.EXCH.64 URZ, [UR5+0x1d0], UR8 ;  /* 0x0001d00805ff75b2 */ /* 0x0028700008000100 */
[----:B------:R4:W1:Y:S01]  /*0d00*/  SYNCS.EXCH.64 URZ, [UR5+0x1e0], UR6 ;  /* 0x0001e00605ff75b2 */ /* 0x0008620008000100 */
[----:B------:R4:W1:Y:S01]  /*0d10*/  SYNCS.EXCH.64 URZ, [UR5+0x1d8], UR8 ;  /* 0x0001d80805ff75b2 */ /* 0x0008620008000100 */
[----:B------:R4:W1:Y:S02]  /*0d20*/  SYNCS.EXCH.64 URZ, [UR5+0x1e8], UR6 ;  /* 0x0001e80605ff75b2 */ /* 0x0008640008000100 */
[----:B----4-:R-:W-:Y:S01]  /*0d30*/  NOP ;  /* 0x0000000000007918 */ /* 0x010fe20000000000 */
.L_x_13:
[----:B------:R-:W4:Y:S01]  /*0d40*/  SHFL.IDX PT, R2, R81, RZ, 0x1f ;  /* 0x00001fff51027589 */ /* 0x000f2200000e0000 */
[----:B------:R-:W-:Y:S01]  /*0d50*/  NOP ;  /* 0x0000000000007918 */ /* 0x000fe20000000000 */
[----:B----4-:R-:W-:-:S13]  /*0d60*/  ISETP.NE.AND P0, PT, R2, 0x5, PT ;  /* 0x000000050200780c */ /* 0x010fda0003f05270 */
[----:B------:R-:W-:Y:S05]  /*0d70*/  @P0 BRA `(.L_x_14) ;  /* 0x0000000000580947 */ /* 0x000fea0003800000 */
[----:B-1----:R-:W1:Y:S01]  /*0d80*/  S2UR UR6, SR_CgaCtaId ;  /* 0x00000000000679c3 */ /* 0x002e620000008800 */
        /* <DEDUP_REMOVED lines=12> */
[----:B-1----:R4:W1:Y:S01]  /*0e50*/  SYNCS.EXCH.64 URZ, [UR6+0x1f0], UR8 ;  /* 0x0001f00806ff75b2 */ /* 0x0028620008000100 */
[----:B------:R4:W1:Y:S01]  /*0e60*/  SYNCS.EXCH.64 URZ, [UR6+0x210], UR4 ;  /* 0x0002100406ff75b2 */ /* 0x0008620008000100 */
[----:B------:R4:W1:Y:S01]  /*0e70*/  SYNCS.EXCH.64 URZ, [UR6+0x1f8], UR8 ;  /* 0x0001f80806ff75b2 */ /* 0x0008620008000100 */
[----:B------:R4:W1:Y:S01]  /*0e80*/  SYNCS.EXCH.64 URZ, [UR6+0x218], UR4 ;  /* 0x0002180406ff75b2 */ /* 0x0008620008000100 */
[----:B------:R4:W1:Y:S01]  /*0e90*/  SYNCS.EXCH.64 URZ, [UR6+0x200], UR8 ;  /* 0x0002000806ff75b2 */ /* 0x0008620008000100 */
[----:B------:R4:W1:Y:S01]  /*0ea0*/  SYNCS.EXCH.64 URZ, [UR6+0x220], UR4 ;  /* 0x0002200406ff75b2 */ /* 0x0008620008000100 */
[----:B------:R4:W1:Y:S01]  /*0eb0*/  SYNCS.EXCH.64 URZ, [UR6+0x208], UR8 ;  /* 0x0002080806ff75b2 */ /* 0x0008620008000100 */
[----:B------:R4:W1:Y:S02]  /*0ec0*/  SYNCS.EXCH.64 URZ, [UR6+0x228], UR4 ;  /* 0x0002280406ff75b2 */ /* 0x0008640008000100 */
[----:B----4-:R-:W-:Y:S01]  /*0ed0*/  NOP ;  /* 0x0000000000007918 */ /* 0x010fe20000000000 */
.L_x_14:
[----:B------:R-:W4:Y:S01]  /*0ee0*/  SHFL.IDX PT, R2, R81, RZ, 0x1f ;  /* 0x00001fff51027589 */ /* 0x000f2200000e0000 */
[----:B------:R-:W1:Y:S01]  /*0ef0*/  S2UR UR54, SR_CgaCtaId ;  /* 0x00000000003679c3 */ /* 0x000e620000008800 */
[----:B------:R-:W-:Y:S01]  /*0f00*/  NOP ;  /* 0x0000000000007918 */ /* 0x000fe20000000000 */
[----:B----4-:R-:W-:-:S13]  /*0f10*/  ISETP.NE.AND P0, PT, R2, 0x3, PT ;  /* 0x000000030200780c */ /* 0x010fda0003f05270 */
[----:B-1----:R-:W-:Y:S05]  /*0f20*/  @P0 BRA `(.L_x_15) ;  /* 0x0000000000340947 */ /* 0x002fea0003800000 */
[----:B------:R-:W-:Y:S01]  /*0f30*/  UMOV UR5, 0x400 ;  /* 0x0000040000057882 */ /* 0x000fe20000000000 */
[----:B------:R-:W-:Y:S01]  /*0f40*/  UMOV UR4, 0x20 ;  /* 0x0000002000047882 */ /* 0x000fe20000000000 */
[----:B------:R-:W-:Y:S02]  /*0f50*/  ULEA UR5, UR54, UR5, 0x18 ;  /* 0x0000000536057291 */ /* 0x000fe4000f8ec0ff */
[----:B------:R-:W-:-:S04]  /*0f60*/  UIADD3 UR6, UPT, UPT, -UR4, 0x100000, URZ ;  /* 0x0010000004067890 */ /* 0x000fc8000fffe1ff */
[----:B------:R-:W-:Y:S02]  /*0f70*/  USHF.L.U32 UR7, UR6, 0xb, URZ ;  /* 0x0000000b06077899 */ /* 0x000fe400080006ff */
[----:B------:R-:W-:Y:S01]  /*0f80*/  USHF.L.U32 UR6, UR6, 0x1, URZ ;  /* 0x0000000106067899 */ /* 0x000fe200080006ff */
[----:B------:R-:W-:Y:S01]  /*0f90*/  ELECT P0, URZ, PT ;  /* 0x0000000000ff782f */ /* 0x000fe20003800000 */
[----:B------:R-:W1:Y:S10]  /*0fa0*/  FENCE.VIEW.ASYNC.S ;  /* 0x00000000000073c6 */ /* 0x000e740000000000 */
[----:B-1----:R1:W4:Y:S01]  /*0fb0*/  SYNCS.EXCH.64 URZ, [UR5+0x230], UR6 ;  /* 0x0002300605ff75b2 */ /* 0x0023220008000100 */
[----:B------:R1:W1:Y:S01]  /*0fc0*/  SYNCS.EXCH.64 URZ, [UR5+0x240], UR6 ;  /* 0x0002400605ff75b2 */ /* 0x0002620008000100 */
[----:B------:R1:W1:Y:S01]  /*0fd0*/  SYNCS.EXCH.64 URZ, [UR5+0x238], UR6 ;  /* 0x0002380605ff75b2 */ /* 0x0002620008000100 */
[----:B------:R1:W1:Y:S01]  /*0fe0*/  SYNCS.EXCH.64 URZ, [UR5+0x248], UR6 ;  /* 0x0002480605ff75b2 */ /* 0x0002620008000100 */
[----:B------:R-:W-:Y:S01]  /*0ff0*/  NOP ;  /* 0x0000000000007918 */ /* 0x000fe20000000000 */
.L_x_15:
[----:B------:R-:W2:Y:S01]  /*1000*/  LDCU UR12, c[0x0][0x36c] ;  /* 0x00006d80ff0c77ac */ /* 0x000ea20008000800 */
[----:B------:R-:W-:Y:S01]  /*1010*/  ISETP.NE.OR P3, PT, R0, 0x2, !P3 ;  /* 0x000000020000780c */ /* 0x000fe20005f65670 */
[----:B------:R-:W-:Y:S01]  /*1020*/  NOP ;  /* 0x0000000000007918 */ /* 0x000fe20000000000 */
[----:B------:R-:W-:Y:S01]  /*1030*/  LOP3.LUT R0, R69, 0x1f, RZ, 0xc0, !PT ;  /* 0x0000001f45007812 */ /* 0x000fe200078ec0ff */
[----:B------:R-:W-:Y:S02]  /*1040*/  UISETP.NE.AND UP6, UPT, UR10, URZ, UPT ;  /* 0x000000ff0a00728c */ /* 0x000fe4000bfc5270 */
[----:B--2---:R-:W-:-:S04]  /*1050*/  UISETP.EQ.U32.AND UP0, UPT, UR12, 0x1, UPT ;  /* 0x000000010c00788c */ /* 0x004fc8000bf02070 */
[----:B------:R-:W-:-:S05]  /*1060*/  UP2UR UR4, UPR, URZ, 0x1 ;  /* 0x00000001ff047883 */ /* 0x000fca0008000000 */
[----:B------:R-:W-:Y:S05]  /*1070*/  BRA.U !UP0, `(.L_x_16) ;  /* 0x0000000108087547 */ /* 0x000fea000b800000 */
[----:B-1-34-:R-:W-:Y:S01]  /*1080*/  UCGABAR_ARV ;  /* 0x00000000000079c7 */ /* 0x01afe20008000000 */
[----:B------:R-:W-:Y:S05]  /*1090*/  BRA `(.L_x_17) ;  /* 0x0000000000047947 */ /* 0x000fea0003800000 */
.L_x_16:
[----:B-1-34-:R-:W-:Y:S02]  /*10a0*/  NOP ;  /* 0x0000000000007918 */ /* 0x01afe40000000000 */
.L_x_17:
[----:B------:R-:W1:Y:S01]  /*10b0*/  S2UR UR50, SR_CTAID.X ;  /* 0x00000000003279c3 */ /* 0x000e620000002500 */
[----:B------:R-:W-:-:S05]  /*10c0*/  CS2R.32 R3, SR_CgaSize ;  /* 0x0000000000037805 */ /* 0x000fca0000008a00 */
[----:B------:R-:W-:-:S05]  /*10d0*/  IMAD R3, R3, -0xa0, RZ ;  /* 0xffffff6003037824 */ /* 0x000fca00078e02ff */
[----:B------:R-:W-:-:S14]  /*10e0*/  R2UR UR5, R3 ;  /* 0x00000000030572ca */ /* 0x000fdc00000e0000 */
[----:B------:R-:W2:Y:S01]  /*10f0*/  LDCU UR5, c[0x0][UR5+0x2b0] ;  /* 0x00005600050577ac */ /* 0x000ea20008000800 */
[----:B------:R-:W-:-:S05]  /*1100*/  CS2R.32 R3, SR_CgaSize ;  /* 0x0000000000037805 */ /* 0x000fca0000008a00 */
[----:B------:R-:W-:-:S05]  /*1110*/  IMAD R3, R3, -0xa0, RZ ;  /* 0xffffff6003037824 */ /* 0x000fca00078e02ff */
[----:B------:R-:W-:-:S14]  /*1120*/  R2UR UR4, R3 ;  /* 0x00000000030472ca */ /* 0x000fdc00000e0000 */
[----:B------:R-:W3:Y:S01]  /*1130*/  LDCU UR4, c[0x0][UR4+0x2b4] ;  /* 0x00005680040477ac */ /* 0x000ee20008000800 */
[----:B------:R-:W4:Y:S01]  /*1140*/  S2UR UR51, SR_CTAID.Y ;  /* 0x00000000003379c3 */ /* 0x000f220000002600 */
[----:B------:R-:W-:-:S05]  /*1150*/  CS2R.32 R3, SR_CgaSize ;  /* 0x0000000000037805 */ /* 0x000fca0000008a00 */
[----:B------:R-:W-:-:S05]  /*1160*/  IMAD R3, R3, -0xa0, RZ ;  /* 0xffffff6003037824 */ /* 0x000fca00078e02ff */
[----:B------:R-:W-:-:S14]  /*1170*/  R2UR UR7, R3 ;  /* 0x00000000030772ca */ /* 0x000fdc00000e0000 */
[----:B------:R-:W3:Y:S01]  /*1180*/  LDCU UR7, c[0x0][UR7+0x2a0] ;  /* 0x00005400070777ac */ /* 0x000ee20008000800 */
[----:B------:R-:W-:-:S05]  /*1190*/  CS2R.32 R3, SR_CgaSize ;  /* 0x0000000000037805 */ /* 0x000fca0000008a00 */
[----:B------:R-:W-:-:S05]  /*11a0*/  IMAD R3, R3, -0xa0, RZ ;  /* 0xffffff6003037824 */ /* 0x000fca00078e02ff */
[----:B------:R-:W-:-:S14]  /*11b0*/  R2UR UR6, R3 ;  /* 0x00000000030672ca */ /* 0x000fdc00000e0000 */
[----:B------:R-:W3:Y:S01]  /*11c0*/  LDCU UR6, c[0x0][UR6+0x2a4] ;  /* 0x00005480060677ac */ /* 0x000ee20008000800 */
[----:B------:R-:W-:Y:S02]  /*11d0*/  ULOP3.LUT UR22, UR54, 0x1, URZ, 0xc0, !UPT ;  /* 0x0000000136167892 */ /* 0x000fe4000f8ec0ff */
[----:B------:R-:W-:Y:S02]  /*11e0*/  USHF.R.U32.HI UR11, URZ, 0x1, UR54 ;  /* 0x00000001ff0b7899 */ /* 0x000fe40008011636 */
[----:B------:R-:W-:Y:S02]  /*11f0*/  UISETP.GT.U32.AND UP1, UPT, UR22, 0xffff, UPT ;  /* 0x0000ffff1600788c */ /* 0x000fe4000bf24070 */
[----:B------:R-:W-:Y:S01]  /*1200*/  USHF.L.U32 UR23, UR54, 0x9, URZ ;  /* 0x0000000936177899 */ /* 0x000fe200080006ff */
[----:B-1----:R-:W-:Y:S01]  /*1210*/  I2FP.F32.U32 R3, UR50 ;  /* 0x0000003200037c45 */ /* 0x002fe20008201000 */
[----:B------:R-:W-:Y:S01]  /*1220*/  USHF.L.U32 UR15, UR54, 0xb, URZ ;  /* 0x0000000b360f7899 */ /* 0x000fe200080006ff */
[----:B------:R-:W1:Y:S03]  /*1230*/  LDCU UR19, c[0x0][0xb24] ;  /* 0x00016480ff1377ac */ /* 0x000e660008000800 */
[----:B--2---:R-:W-:Y:S01]  /*1240*/  FMUL R3, R3, UR5 ;  /* 0x0000000503037c20 */ /* 0x004fe20008400000 */
[----:B------:R-:W2:Y:S01]  /*1250*/  LDCU UR37, c[0x0][0xb24] ;  /* 0x00016480ff2577ac */ /* 0x000ea20008000800 */
[----:B----4-:R-:W-:-:S04]  /*1260*/  I2FP.F32.U32 R2, UR51 ;  /* 0x0000003300027c45 */ /* 0x010fc80008201000 */
[----:B------:R-:W4:Y:S01]  /*1270*/  F2I.U32.TRUNC.NTZ R3, R3 ;  /* 0x0000000300037305 */ /* 0x000f22000020f000 */
[----:B------:R-:W1:Y:S01]  /*1280*/  LDCU UR16, c[0x0][0xb30] ;  /* 0x00016600ff1077ac */ /* 0x000e620008000800 */
[----:B---3--:R-:W-:Y:S01]  /*1290*/  FMUL R2, R2, UR4 ;  /* 0x0000000402027c20 */ /* 0x008fe20008400000 */
[----:B------:R-:W-:Y:S01]  /*12a0*/  ULOP3.LUT UR4, UR54, 0x6, URZ, 0xc0, !UPT ;  /* 0x0000000636047892 */ /* 0x000fe2000f8ec0ff */
[----:B------:R-:W-:-:S04]  /*12b0*/  UMOV UR14, 0x55 ;  /* 0x00000055000e7882 */ /* 0x000fc80000000000 */
[----:B------:R-:W3:Y:S01]  /*12c0*/  F2I.U32.TRUNC.NTZ R2, R2 ;  /* 0x0000000200027305 */ /* 0x000ee2000020f000 */
[----:B------:R-:W-:Y:S01]  /*12d0*/  UISETP.GT.U32.AND UP0, UPT, UR4, 0xffff, UPT ;  /* 0x0000ffff0400788c */ /* 0x000fe2000bf04070 */
[----:B------:R-:W-:Y:S01]  /*12e0*/  UMOV UR13, 0x3 ;  /* 0x00000003000d7882 */ /* 0x000fe20000000000 */
[----:B------:R-:W-:Y:S02]  /*12f0*/  USEL UR5, UR22, 0xffff, !UP1 ;  /* 0x0000ffff16057887 */ /* 0x000fe4000c800000 */
[----:B------:R-:W-:Y:S01]  /*1300*/  USEL UR4, UR4, 0xffff, !UP0 ;  /* 0x0000ffff04047887 */ /* 0x000fe2000c000000 */
[----:B----4-:R-:W-:Y:S02]  /*1310*/  R2UR UR49, R3 ;  /* 0x00000000033172ca */ /* 0x010fe400000e0000 */
[----:B---3--:R-:W-:Y:S02]  /*1320*/  R2UR UR48, R2 ;  /* 0x00000000023072ca */ /* 0x008fe400000e0000 */
[----:B------:R-:W-:-:S09]  /*1330*/  PRMT R2, RZ, 0x7610, R2 ;  /* 0x00007610ff027816 */ /* 0x000fd20000000002 */
[----:B------:R-:W-:-:S04]  /*1340*/  UIADD3 UR49, UPT, UPT, -UR49, URZ, URZ ;  /* 0x000000ff31317290 */ /* 0x000fc8000fffe1ff */
[----:B------:R-:W-:Y:S02]  /*1350*/  UIMAD UR49, UR7, UR49, UR50 ;  /* 0x00000031073172a4 */ /* 0x000fe4000f8e0232 */
[----:B------:R-:W-:-:S04]  /*1360*/  UIADD3 UR48, UPT, UPT, -UR48, URZ, URZ ;  /* 0x000000ff30307290 */ /* 0x000fc8000fffe1ff */
[----:B------:R-:W-:Y:S01]  /*1370*/  UIMAD UR48, UR6, UR48, UR51 ;  /* 0x00000030063072a4 */ /* 0x000fe2000f8e0233 */
[----:B-12---:R-:W-:Y:S11]  /*1380*/  BRA.U UP6, `(.L_x_18) ;  /* 0x00000001066c7547 */ /* 0x006ff6000b800000 */
[----:B------:R-:W-:Y:S02]  /*1390*/  UISETP.NE.AND UP2, UPT, UR48, 0x2, UPT ;  /* 0x000000023000788c */ /* 0x000fe4000bf45270 */
[----:B------:R-:W-:Y:S02]  /*13a0*/  UISETP.NE.AND UP4, UPT, UR48, URZ, UPT ;  /* 0x000000ff3000728c */ /* 0x000fe4000bf85270 */
[----:B------:R-:W-:Y:S02]  /*13b0*/  UISETP.NE.AND UP0, UPT, UR48, 0x1, UPT ;  /* 0x000000013000788c */ /* 0x000fe4000bf05270 */
[----:B------:R-:W-:Y:S02]  /*13c0*/  USEL UR18, URZ, 0x10, UP2 ;  /* 0x00000010ff127887 */ /* 0x000fe40009000000 */
[----:B------:R-:W-:Y:S02]  /*13d0*/  USEL UR7, URZ, 0x20, UP2 ;  /* 0x00000020ff077887 */ /* 0x000fe40009000000 */
[----:B------:R-:W-:-:S02]  /*13e0*/  UISETP.NE.AND UP3, UPT, UR49, URZ, UPT ;  /* 0x000000ff3100728c */ /* 0x000fc4000bf65270 */
[----:B------:R-:W-:Y:S02]  /*13f0*/  USEL UR20, URZ, 0x4, UP0 ;  /* 0x00000004ff147887 */ /* 0x000fe40008000000 */
[----:B------:R-:W-:Y:S02]  /*1400*/  UISETP.NE.AND UP1, UPT, UR48, 0x3, UPT ;  /* 0x000000033000788c */ /* 0x000fe4000bf25270 */
[----:B------:R-:W-:Y:S02]  /*1410*/  UISETP.NE.AND UP2, UPT, UR49, URZ, UP4 ;  /* 0x000000ff3100728c */ /* 0x000fe4000a745270 */
[----:B------:R-:W-:Y:S02]  /*1420*/  USEL UR8, URZ, 0x8, UP0 ;  /* 0x00000008ff087887 */ /* 0x000fe40008000000 */
[----:B------:R-:W-:Y:S02]  /*1430*/  UISETP.NE.AND UP0, UPT, UR49, 0x1, UPT ;  /* 0x000000013100788c */ /* 0x000fe4000bf05270 */
[----:B------:R-:W-:-:S02]  /*1440*/  USEL UR9, URZ, 0x2, UP4 ;  /* 0x00000002ff097887 */ /* 0x000fc4000a000000 */
[----:B------:R-:W-:Y:S02]  /*1450*/  USEL UR17, URZ, 0x40, UP1 ;  /* 0x00000040ff117887 */ /* 0x000fe40008800000 */
[----:B------:R-:W-:Y:S02]  /*1460*/  USEL UR21, URZ, 0x1, UP2 ;  /* 0x00000001ff157887 */ /* 0x000fe40009000000 */
[----:B------:R-:W-:Y:S02]  /*1470*/  USEL UR20, UR20, 0x4, UP3 ;  /* 0x0000000414147887 */ /* 0x000fe40009800000 */
[----:B------:R-:W-:Y:S02]  /*1480*/  USEL UR18, UR18, 0x10, UP3 ;  /* 0x0000001012127887 */ /* 0x000fe40009800000 */
[----:B------:R-:W-:Y:S02]  /*1490*/  USEL UR17, UR17, 0x40, UP3 ;  /* 0x0000004011117887 */ /* 0x000fe40009800000 */
[----:B------:R-:W-:-:S02]  /*14a0*/  USEL UR9, UR9, 0x2, UP0 ;  /* 0x0000000209097887 */ /* 0x000fc40008000000 */
[----:B------:R-:W-:Y:S02]  /*14b0*/  UIADD3 UR18, UPT, UPT, UR18, UR20, UR21 ;  /* 0x0000001412127290 */ /* 0x000fe4000fffe015 */
[----:B------:R-:W-:Y:S02]  /*14c0*/  USEL UR6, URZ, 0x80, UP1 ;  /* 0x00000080ff067887 */ /* 0x000fe40008800000 */
[----:B------:R-:W-:Y:S02]  /*14d0*/  USEL UR8, UR8, 0x8, UP0 ;  /* 0x0000000808087887 */ /* 0x000fe40008000000 */
[----:B------:R-:W-:Y:S02]  /*14e0*/  USEL UR7, UR7, 0x20, UP0 ;  /* 0x0000002007077887 */ /* 0x000fe40008000000 */
[----:B------:R-:W-:Y:S02]  /*14f0*/  UIADD3 UR9, UPT, UPT, UR9, UR17, UR18 ;  /* 0x0000001109097290 */ /* 0x000fe4000fffe012 */
[----:B------:R-:W-:-:S02]  /*1500*/  USEL UR6, UR6, 0x80, UP0 ;  /* 0x0000008006067887 */ /* 0x000fc40008000000 */
[----:B------:R-:W-:-:S04]  /*1510*/  UIADD3 UR7, UPT, UPT, UR7, UR8, UR9 ;  /* 0x0000000807077290 */ /* 0x000fc8000fffe009 */
[----:B------:R-:W-:-:S06]  /*1520*/  UIADD3 UR6, UPT, UPT, UR7, UR6, URZ ;  /* 0x0000000607067290 */ /* 0x000fcc000fffe0ff */
[----:B------:R-:W-:-:S07]  /*1530*/  MOV R2, UR6 ;  /* 0x0000000600027c02 */ /* 0x000fce0008000f00 */
.L_x_18:
[----:B------:R-:W1:Y:S01]  /*1540*/  S2UR UR36, SR_CTAID.Z ;  /* 0x00000000002479c3 */ /* 0x000e620000002700 */
[----:B------:R-:W-:Y:S02]  /*1550*/  UISETP.GE.AND UP0, UPT, UR19, 0x1, UPT ;  /* 0x000000011300788c */ /* 0x000fe4000bf06270 */
[----:B------:R-:W-:Y:S02]  /*1560*/  ULOP3.LUT UR5, UR5, 0xffff, URZ, 0xc0, !UPT ;  /* 0x0000ffff05057892 */ /* 0x000fe4000f8ec0ff */
[----:B------:R-:W-:Y:S02]  /*1570*/  ULOP3.LUT UR4, UR4, 0xffff, URZ, 0xc0, !UPT ;  /* 0x0000ffff04047892 */ /* 0x000fe4000f8ec0ff */
[----:B------:R-:W-:Y:S02]  /*1580*/  UISETP.NE.AND UP3, UPT, UR10, 0x2, UPT ;  /* 0x000000020a00788c */ /* 0x000fe4000bf65270 */
[----:B------:R-:W-:Y:S02]  /*1590*/  ULOP3.LUT UR21, UR23, 0xc00, URZ, 0xc0, !UPT ;  /* 0x00000c0017157892 */ /* 0x000fe4000f8ec0ff */
[----:B------:R-:W-:-:S02]  /*15a0*/  ULOP3.LUT UR15, UR15, 0x800, URZ, 0xc0, !UPT ;  /* 0x000008000f0f7892 */ /* 0x000fc4000f8ec0ff */
[----:B------:R-:W-:Y:S02]  /*15b0*/  USHF.L.U32 UR14, UR14, UR5, URZ ;  /* 0x000000050e0e7299 */ /* 0x000fe400080006ff */
[----:B------:R-:W-:Y:S01]  /*15c0*/  USHF.L.U32 UR13, UR13, UR4, URZ ;  /* 0x000000040d0d7299 */ /* 0x000fe200080006ff */
[----:B------:R-:W-:Y:S11]  /*15d0*/  BRA.U !UP0, `(.L_x_19) ;  /* 0x0000000108b87547 */ /* 0x000ff6000b800000 */
[----:B------:R-:W2:Y:S01]  /*15e0*/  LDCU.128 UR4, c[0x0][0xb10] ;  /* 0x00016200ff0477ac */ /* 0x000ea20008000c00 */
[----:B------:R-:W3:Y:S01]  /*15f0*/  LDCU UR23, c[0x0][0x370] ;  /* 0x00006e00ff1777ac */ /* 0x000ee20008000800 */
[----:B------:R-:W4:Y:S01]  /*1600*/  LDCU UR20, c[0x0][0x374] ;  /* 0x00006e80ff1477ac */ /* 0x000f220008000800 */
[----:B------:R-:W1:Y:S01]  /*1610*/  LDCU UR18, c[0x0][0xb0c] ;  /* 0x00016180ff1277ac */ /* 0x000e620008000800 */
[----:B------:R-:W3:Y:S01]  /*1620*/  LDCU UR17, c[0x0][0xb20] ;  /* 0x00016400ff1177ac */ /* 0x000ee20008000800 */
[----:B------:R-:W3:Y:S01]  /*1630*/  LDCU.64 UR8, c[0x0][0xb28] ;  /* 0x00016500ff0877ac */ /* 0x000ee20008000a00 */
[----:B--2---:R-:W-:Y:S02]  /*1640*/  UISETP.NE.AND UP0, UPT, UR6, 0x1, UPT ;  /* 0x000000010600788c */ /* 0x004fe4000bf05270 */
[----:B----4-:R-:W-:Y:S02]  /*1650*/  UIMAD.WIDE.U32 UR28, UR20, UR7, URZ ;  /* 0x00000007141c72a5 */ /* 0x010fe4000f8e00ff */
[----:B------:R-:W-:-:S02]  /*1660*/  UISETP.NE.AND UP2, UPT, UR19, 0x1, UPT ;  /* 0x000000011300788c */ /* 0x000fc4000bf45270 */
[----:B-1----:R-:W-:Y:S02]  /*1670*/  UISETP.NE.AND UP1, UPT, UR18, 0x1, UPT ;  /* 0x000000011200788c */ /* 0x002fe4000bf25270 */
[----:B------:R-:W-:Y:S02]  /*1680*/  UIMAD.WIDE.U32 UR30, UR51, UR7, URZ ;  /* 0x00000007331e72a5 */ /* 0x000fe4000f8e00ff */
[----:B---3--:R-:W-:Y:S01]  /*1690*/  UIMAD.WIDE.U32 UR24, UR23, UR4, URZ ;  /* 0x00000004171872a5 */ /* 0x008fe2000f8e00ff */
[----:B------:R-:W-:Y:S01]  /*16a0*/  UMOV UR7, UR29 ;  /* 0x0000001d00077c82 */ /* 0x000fe20008000000 */
[----:B------:R-:W-:Y:S02]  /*16b0*/  UIMAD.WIDE.U32 UR28, UR50, UR4, URZ ;  /* 0x00000004321c72a5 */ /* 0x000fe4000f8e00ff */
[----:B------:R-:W-:-:S03]  /*16c0*/  @UP0 USHF.R.U32.HI UR20, URZ, UR17, UR7 ;  /* 0x00000011ff140299 */ /* 0x000fc60008011607 */
[----:B------:R-:W-:Y:S02]  /*16d0*/  @UP1 USHF.R.U32.HI UR23, URZ, UR5, UR25 ;  /* 0x00000005ff171299 */ /* 0x000fe40008011619 */
[----:B------:R-:W-:Y:S02]  /*16e0*/  UIMAD.WIDE.U32 UR24, UR20, UR8, URZ ;  /* 0x00000008141872a5 */ /* 0x000fe4000f8e00ff */
[----:B------:R-:W-:Y:S02]  /*16f0*/  USHF.R.U32.HI UR31, URZ, UR17, UR31 ;  /* 0x00000011ff1f7299 */ /* 0x000fe4000801161f */
[----:B------:R-:W-:Y:S02]  /*1700*/  UIMAD.WIDE.U32 UR32, UR23, UR8, URZ ;  /* 0x00000008172072a5 */ /* 0x000fe4000f8e00ff */
[----:B------:R-:W-:Y:S02]  /*1710*/  @UP2 USHF.R.U32.HI UR20, URZ, UR9, UR25 ;  /* 0x00000009ff142299 */ /* 0x000fe40008011619 */
[----:B------:R-:W-:-:S02]  /*1720*/  USHF.R.U32.HI UR29, URZ, UR5, UR29 ;  /* 0x00000005ff1d7299 */ /* 0x000fc4000801161d */
[----:B------:R-:W-:Y:S02]  /*1730*/  USEL UR31, UR51, UR31, !UP0 ;  /* 0x0000001f331f7287 */ /* 0x000fe4000c000000 */
[----:B------:R-:W-:Y:S02]  /*1740*/  @UP2 USHF.R.U32.HI UR23, URZ, UR9, UR33 ;  /* 0x00000009ff172299 */ /* 0x000fe40008011621 */
[----:B------:R-:W-:Y:S02]  /*1750*/  UIMAD UR20, UR20, UR19, URZ ;  /* 0x00000013141472a4 */ /* 0x000fe4000f8e02ff */
[----:B------:R-:W-:Y:S02]  /*1760*/  USEL UR29, UR50, UR29, !UP1 ;  /* 0x0000001d321d7287 */ /* 0x000fe4000c800000 */
[----:B------:R-:W-:Y:S02]  /*1770*/  UIMAD UR4, UR23, UR19, URZ ;  /* 0x00000013170472a4 */ /* 0x000fe4000f8e02ff */
[----:B------:R-:W-:-:S02]  /*1780*/  UISETP.GE.AND UP0, UPT, UR31, UR20, UPT ;  /* 0x000000141f00728c */ /* 0x000fc4000bf06270 */
[----:B------:R-:W-:Y:S02]  /*1790*/  UIMAD.WIDE.U32 UR32, UR31, UR8, URZ ;  /* 0x000000081f2072a5 */ /* 0x000fe4000f8e00ff */
[----:B------:R-:W-:Y:S02]  /*17a0*/  UISETP.GE.OR UP0, UPT, UR29, UR4, UP0 ;  /* 0x000000041d00728c */ /* 0x000fe40008706670 */
[----:B------:R-:W-:Y:S02]  /*17b0*/  USHF.R.U32.HI UR4, URZ, UR9, UR33 ;  /* 0x00000009ff047299 */ /* 0x000fe40008011621 */
[----:B------:R-:W-:Y:S02]  /*17c0*/  UIMAD.WIDE.U32 UR24, UR29, UR8, URZ ;  /* 0x000000081d1872a5 */ /* 0x000fe4000f8e00ff */
[----:B------:R-:W-:Y:S02]  /*17d0*/  USEL UR4, UR31, UR4, !UP2 ;  /* 0x000000041f047287 */ /* 0x000fe4000d000000 */
[----:B------:R-:W-:-:S02]  /*17e0*/  UIADD3 UR5, UPT, UPT, -UR31, URZ, URZ ;  /* 0x000000ff1f057290 */ /* 0x000fc4000fffe1ff */
[----:B------:R-:W-:Y:S02]  /*17f0*/  UIADD3 UR8, UPT, UPT, -UR4, URZ, URZ ;  /* 0x000000ff04087290 */ /* 0x000fe4000fffe1ff */
[----:B------:R-:W-:Y:S02]  /*1800*/  @!UP0 USHF.R.U32.HI UR9, URZ, UR9, UR25 ;  /* 0x00000009ff098299 */ /* 0x000fe40008011619 */
[----:B------:R-:W-:Y:S02]  /*1810*/  UIMAD UR8, UR19, UR8, UR31 ;  /* 0x00000008130872a4 */ /* 0x000fe4000f8e021f */
[----:B------:R-:W-:Y:S02]  /*1820*/  @!UP0 USEL UR9, UR29, UR9, !UP2 ;  /* 0x000000091d098287 */ /* 0x000fe4000d000000 */
[----:B------:R-:W-:Y:S02]  /*1830*/  UIADD3 UR7, UPT, UPT, -UR29, URZ, URZ ;  /* 0x000000ff1d077290 */ /* 0x000fe4000fffe1ff */
[----:B------:R-:W-:-:S02]  /*1840*/  @!UP0 UIMAD UR8, UR8, UR23, UR9 ;  /* 0x00000017080882a4 */ /* 0x000fc4000f8e0209 */
[----:B------:R-:W-:Y:S02]  /*1850*/  @!UP0 UIADD3 UR4, UPT, UPT, UR4, -UR9, URZ ;  /* 0x8000000904048290 */ /* 0x000fe4000fffe0ff */
[----:B------:R-:W-:Y:S02]  /*1860*/  UIMAD UR5, UR6, UR5, UR51 ;  /* 0x00000005060572a4 */ /* 0x000fe4000f8e0233 */
[----:B------:R-:W-:Y:S02]  /*1870*/  @!UP0 UIMAD UR31, UR4, UR19, UR29 ;  /* 0x00000013041f82a4 */ /* 0x000fe4000f8e021d */
[----:B------:R-:W-:Y:S01]  /*1880*/  UIMAD UR7, UR18, UR7, UR50 ;  /* 0x00000007120772a4 */ /* 0x000fe2000f8e0232 */
[----:B------:R-:W-:Y:S01]  /*1890*/  @!UP0 UMOV UR29, UR8 ;  /* 0x00000008001d8c82 */ /* 0x000fe20008000000 */
[----:B------:R-:W-:Y:S02]  /*18a0*/  UIMAD UR51, UR31, UR6, UR5 ;  /* 0x000000061f3372a4 */ /* 0x000fe4000f8e0205 */
[----:B------:R-:W-:-:S12]  /*18b0*/  UIMAD UR50, UR29, UR18, UR7 ;  /* 0x000000121d3272a4 */ /* 0x000fd8000f8e0207 */
.L_x_19:
[----:B------:R-:W-:-:S09]  /*18c0*/  UISETP.NE.AND UP0, UPT, UR16, 0x1, UPT ;  /* 0x000000011000788c */ /* 0x000fd2000bf05270 */
[----:B------:R-:W-:Y:S05]  /*18d0*/  BRA.U UP0, `(.L_x_20) ;  /* 0x0000000100407547 */ /* 0x000fea000b800000 */
[----:B------:R-:W2:Y:S01]  /*18e0*/  LDCU.128 UR4, c[0x0][0xb10] ;  /* 0x00016200ff0477ac */ /* 0x000ea20008000c00 */
[----:B------:R-:W3:Y:S01]  /*18f0*/  LDCU UR9, c[0x0][0xb0c] ;  /* 0x00016180ff0977ac */ /* 0x000ee20008000800 */
[----:B------:R-:W4:Y:S01]  /*1900*/  LDCU UR8, c[0x0][0xb20] ;  /* 0x00016400ff0877ac */ /* 0x000f220008000800 */
[----:B--2---:R-:W-:Y:S02]  /*1910*/  UIMAD.WIDE.U32 UR18, UR50, UR4, URZ ;  /* 0x00000004321272a5 */ /* 0x004fe4000f8e00ff */
[----:B------:R-:W-:Y:S02]  /*1920*/  UIMAD.WIDE.U32 UR16, UR51, UR7, URZ ;  /* 0x00000007331072a5 */ /* 0x000fe4000f8e00ff */
[----:B---3--:R-:W-:Y:S02]  /*1930*/  UISETP.NE.AND UP1, UPT, UR9, 0x1, UPT ;  /* 0x000000010900788c */ /* 0x008fe4000bf25270 */
[----:B------:R-:W-:Y:S01]  /*1940*/  UISETP.NE.AND UP0, UPT, UR6, 0x1, UPT ;  /* 0x000000010600788c */ /* 0x000fe2000bf05270 */
[----:B------:R-:W-:Y:S01]  /*1950*/  UMOV UR7, UR19 ;  /* 0x0000001300077c82 */ /* 0x000fe20008000000 */
[----:B----4-:R-:W-:-:S02]  /*1960*/  USHF.R.U32.HI UR8, URZ, UR8, UR17 ;  /* 0x00000008ff087299 */ /* 0x010fc40008011611 */
[----:B------:R-:W-:Y:S02]  /*1970*/  USHF.R.U32.HI UR5, URZ, UR5, UR7 ;  /* 0x00000005ff057299 */ /* 0x000fe40008011607 */
[----:B------:R-:W-:Y:S02]  /*1980*/  USEL UR8, UR51, UR8, !UP0 ;  /* 0x0000000833087287 */ /* 0x000fe4000c000000 */
[----:B------:R-:W-:-:S04]  /*1990*/  USEL UR5, UR50, UR5, !UP1 ;  /* 0x0000000532057287 */ /* 0x000fc8000c800000 */
[----:B------:R-:W-:Y:S02]  /*19a0*/  UIADD3 UR4, UPT, UPT, UR5, -UR8, URZ ;  /* 0x8000000805047290 */ /* 0x000fe4000fffe0ff */
[----:B------:R-:W-:Y:S02]  /*19b0*/  UIADD3 UR5, UPT, UPT, -UR5, UR8, URZ ;  /* 0x0000000805057290 */ /* 0x000fe4000fffe1ff */
[----:B------:R-:W-:Y:S02]  /*19c0*/  UIMAD UR51, UR4, UR6, UR51 ;  /* 0x00000006043372a4 */ /* 0x000fe4000f8e0233 */
[----:B------:R-:W-:-:S12]  /*19d0*/  UIMAD UR50, UR5, UR9, UR50 ;  /* 0x00000009053272a4 */ /* 0x000fd8000f8e0232 */
.L_x_20:
[----:B------:R-:W-:-:S09]  /*19e0*/  UISETP.EQ.U32.AND UP0, UPT, UR12, 0x1, UPT ;  /* 0x000000010c00788c */ /* 0x000fd2000bf02070 */
[----:B------:R-:W-:Y:S05]  /*19f0*/  BRA.U !UP0, `(.L_x_21) ;  /* 0x00000001080c7547 */ /* 0x000fea000b800000 */
[----:B------:R-:W-:Y:S01]  /*1a00*/  UCGABAR_WAIT ;  /* 0x0000000000007dc7 */ /* 0x000fe20008000000 */
[----:B------:R-:W-:Y:S01]  /*1a10*/  CCTL.IVALL ;  /* 0x00000000ff00798f */ /* 0x000fe20002000000 */
[----:B------:R-:W-:Y:S05]  /*1a20*/  BRA `(.L_x_22) ;  /* 0x0000000000047947 */ /* 0x000fea0003800000 */
.L_x_21:
[----:B------:R-:W-:Y:S06]  /*1a30*/  BAR.SYNC.DEFER_BLOCKING 0x0 ;  /* 0x0000000000007b1d */ /* 0x000fec0000010000 */
.L_x_22:
[----:B------:R-:W-:Y:S05]  /*1a40*/  BRA.U UP3, `(.L_x_23) ;  /* 0x0000001d03f07547 */ /* 0x000fea000b800000 */
[----:B------:R-:W2:Y:S01]  /*1a50*/  LDCU UR27, c[0x0][0x38c] ;  /* 0x00007180ff1b77ac */ /* 0x000ea20008000800 */
[----:B------:R-:W-:Y:S01]  /*1a60*/  PLOP3.LUT P1, PT, PT, PT, UP5, 0x80, 0x8 ;  /* 0x000000000008781c */ /* 0x000fe20003f2f058 */
[----:B------:R-:W-:Y:S01]  /*1a70*/  IMAD.MOV.U32 R12, RZ, RZ, 0x1 ;  /* 0x00000001ff0c7424 */ /* 0x000fe200078e00ff */
[----:B------:R-:W-:Y:S01]  /*1a80*/  ISETP.EQ.OR P2, PT, R0, RZ, P3 ;  /* 0x000000ff0000720c */ /* 0x000fe20001f42670 */
[----:B------:R-:W-:Y:S01]  /*1a90*/  USHF.L.U32 UR11, UR11, 0x4, URZ ;  /* 0x000000040b0b7899 */ /* 0x000fe200080006ff */
[----:B------:R-:W-:Y:S01]  /*1aa0*/  PLOP3.LUT P1, PT, P1, PT, PT, 0x8, 0x80 ;  /* 0x000000000080781c */ /* 0x000fe20000f2e170 */
[----:B------:R-:W-:Y:S01]  /*1ab0*/  UISETP.NE.AND UP1, UPT, UR10, URZ, UPT ;  /* 0x000000ff0a00728c */ /* 0x000fe2000bf25270 */
[----:B------:R-:W-:Y:S01]  /*1ac0*/  CS2R R10, SRZ ;  /* 0x00000000000a7805 */ /* 0x000fe2000001ff00 */
[----:B------:R-:W-:Y:S01]  /*1ad0*/  IMAD.MOV.U32 R9, RZ, RZ, RZ ;  /* 0x000000ffff097224 */ /* 0x000fe200078e00ff */
[----:B------:R-:W3:Y:S01]  /*1ae0*/  LDCU UR24, c[0x0][0x370] ;  /* 0x00006e00ff1877ac */ /* 0x000ee20008000800 */
[----:B------:R-:W-:Y:S01]  /*1af0*/  IMAD.MOV.U32 R8, RZ, RZ, 0x1 ;  /* 0x00000001ff087424 */ /* 0x000fe200078e00ff */
[----:B------:R-:W4:Y:S01]  /*1b00*/  LDCU.64 UR30, c[0x0][0x348] ;  /* 0x00006900ff1e77ac */ /* 0x000f220008000a00 */
[----:B------:R-:W1:Y:S01]  /*1b10*/  LDCU UR23, c[0x0][0x374] ;  /* 0x00006e80ff1777ac */ /* 0x000e620008000800 */
[----:B--2---:R-:W-:-:S02]  /*1b20*/  UIADD3 UR4, UPT, UPT, UR27, 0x3f, URZ ;  /* 0x0000003f1b047890 */ /* 0x004fc4000fffe0ff */
[----:B------:R-:W-:Y:S02]  /*1b30*/  ULOP3.LUT UR25, UR11, 0x30, URZ, 0xe2, !UPT ;  /* 0x000000300b197892 */ /* 0x000fe4000f8ee2ff */
[----:B------:R-:W-:Y:S02]  /*1b40*/  USHF.R.S32.HI UR29, URZ, 0x1f, UR4 ;  /* 0x0000001fff1d7899 */ /* 0x000fe40008011404 */
[----:B------:R-:W-:Y:S02]  /*1b50*/  USEL UR39, UR26, 0x2, UP1 ;  /* 0x000000021a277887 */ /* 0x000fe40008800000 */
[----:B------:R-:W-:Y:S02]  /*1b60*/  ULEA.HI UR29, UR29, UR4, URZ, 0x6 ;  /* 0x000000041d1d7291 */ /* 0x000fe4000f8f30ff */
[----:B------:R-:W-:Y:S02]  /*1b70*/  UIADD3 UR4, UPT, UPT, UR27, -0x1, URZ ;  /* 0xffffffff1b047890 */ /* 0x000fe4000fffe0ff */
[----:B------:R-:W-:-:S02]  /*1b80*/  USHF.R.S32.HI UR29, URZ, 0x6, UR29 ;  /* 0x00000006ff1d7899 */ /* 0x000fc4000801141d */
[----:B------:R-:W-:Y:S02]  /*1b90*/  UISETP.GE.U32.AND UP2, UPT, UR4, -0x7f, UPT ;  /* 0xffffff810400788c */ /* 0x000fe4000bf46070 */
[----:B------:R-:W-:Y:S02]  /*1ba0*/  UISETP.LT.U32.AND UP0, UPT, UR29, 0x1b, UPT ;  /* 0x0000001b1d00788c */ /* 0x000fe4000bf01070 */
[----:B------:R-:W-:Y:S02]  /*1bb0*/  UIADD3 UR27, UPT, UPT, UR27, 0x7e, URZ ;  /* 0x0000007e1b1b7890 */ /* 0x000fe4000fffe0ff */
[----:B------:R-:W-:Y:S01]  /*1bc0*/  USEL UR28, UR29, 0x1b, UP0 ;  /* 0x0000001b1d1c7887 */ /* 0x000fe20008000000 */
[----:B------:R-:W-:-:S03]  /*1bd0*/  UMOV UR42, URZ ;  /* 0x000000ff002a7c82 */ /* 0x000fc60008000000 */
[----:B------:R-:W-:Y:S02]  /*1be0*/  UIADD3 UR38, UPT, UPT, UR28, -0x1, URZ ;  /* 0xffffffff1c267890 */ /* 0x000fe4000fffe0ff */
[----:B------:R-:W-:Y:S02]  /*1bf0*/  @UP2 UIADD3 UR38, UPT, UPT, UR28, URZ, URZ ;  /* 0x000000ff1c262290 */ /* 0x000fe4000fffe0ff */
[----:B------:R-:W-:Y:S02]  /*1c00*/  UIADD3 UR43, UPT, UPT, UR29, -UR28, URZ ;  /* 0x8000001c1d2b7290 */ /* 0x000fe4000fffe0ff */
[----:B-1-34-:R-:W-:-:S12]  /*1c10*/  UIADD3 UR38, UPT, UPT, UR38, 0x1, URZ ;  /* 0x0000000126267890 */ /* 0x01afd8000fffe0ff */
.L_x_43:
[----:B------:R-:W-:Y:S01]  /*1c20*/  UISETP.NE.AND UP0, UPT, UR54, URZ, UPT ;  /* 0x000000ff3600728c */ /* 0x000fe2000bf05270 */
[----:B------:R-:W1:Y:S08]  /*1c30*/  S2UR UR54, SR_CgaCtaId ;  /* 0x00000000003679c3 */ /* 0x000e700000008800 */
[----:B------:R-:W-:Y:S05]  /*1c40*/  BRA.U UP0, `(.L_x_24) ;  /* 0x0000000100347547 */ /* 0x000fea000b800000 */
[----:B------:R-:W2:Y:S01]  /*1c50*/  S2R R0, SR_CgaCtaId ;  /* 0x0000000000007919 */ /* 0x000ea20000008800 */
[----:B------:R-:W-:-:S04]  /*1c60*/  MOV R2, 0x400 ;  /* 0x0000040000027802 */ /* 0x000fc80000000f00 */
[----:B--2---:R-:W-:Y:S02]  /*1c70*/  LEA R0, R0, R2, 0x18 ;  /* 0x0000000200007211 */ /* 0x004fe400078ec0ff */
[----:B------:R-:W-:-:S03]  /*1c80*/  SHF.L.U32 R2, R8, 0x1f, RZ ;  /* 0x0000001f08027819 */ /* 0x000fc600000006ff */
[----:B------:R-:W-:-:S04]  /*1c90*/  IMAD R0, R9, 0x8, R0 ;  /* 0x0000000809007824 */ /* 0x000fc800078e0200 */
[----:B------:R-:W2:Y:S02]  /*1ca0*/  SYNCS.PHASECHK.TRANS64.TRYWAIT P0, [R0+URZ+0x240], R2 ;  /* 0x00024002000075a7 */ /* 0x000ea400080011ff */
[----:B--2---:R-:W-:Y:S05]  /*1cb0*/  @!P0 BRA `(.L_x_25) ;  /* 0x0000005800ac8947 */ /* 0x004fea0003800000 */
.L_x_126:
[----:B------:R-:W-:Y:S01]  /*1cc0*/  VIADD R9, R9, 0x1 ;  /* 0x0000000109097836 */ /* 0x000fe20000000000 */
[----:B------:R2:W-:Y:S04]  /*1cd0*/  SYNCS.ARRIVE.TRANS64.A1T0 RZ, [R0+URZ+0x230], RZ ;  /* 0x000230ff00ff79a7 */ /* 0x0005e800081000ff */
[----:B------:R-:W-:-:S04]  /*1ce0*/  ISETP.NE.AND P0, PT, R9, 0x2, PT ;  /* 0x000000020900780c */ /* 0x000fc80003f05270 */
[----:B------:R-:W-:Y:S02]  /*1cf0*/  SEL R9, R9, RZ, P0 ;  /* 0x000000ff09097207 */ /* 0x000fe40000000000 */
[----:B--2---:R-:W-:-:S04]  /*1d00*/  SEL R0, RZ, 0x1, P0 ;  /* 0x00000001ff007807 */ /* 0x004fc80000000000 */
[----:B------:R-:W-:-:S07]  /*1d10*/  LOP3.LUT R8, R8, R0, RZ, 0x3c, !PT ;  /* 0x0000000008087212 */ /* 0x000fce00078e3cff */
.L_x_24:
[----:B------:R-:W-:Y:S01]  /*1d20*/  UMOV UR26, 0x400 ;  /* 0x00000400001a7882 */ /* 0x000fe20000000000 */
[----:B------:R-:W-:Y:S01]  /*1d30*/  SHF.L.U32 R0, R12, 0x1f, RZ ;  /* 0x0000001f0c007819 */ /* 0x000fe200000006ff */
[----:B-1----:R-:W-:Y:S02]  /*1d40*/  ULEA UR26, UR54, UR26, 0x18 ;  /* 0x0000001a361a7291 */ /* 0x002fe4000f8ec0ff */
[----:B------:R-:W-:Y:S02]  /*1d50*/  UISETP.GE.U32.AND UP0, UPT, UR27, 0x7f, UPT ;  /* 0x0000007f1b00788c */ /* 0x000fe4000bf06070 */
[----:B------:R-:W-:Y:S02]  /*1d60*/  ULEA UR4, UR42, UR26, 0x3 ;  /* 0x0000001a2a047291 */ /* 0x000fe4000f8e18ff */
[----:B------:R-:W-:Y:S02]  /*1d70*/  ULEA UR11, UR51, UR22, 0x1 ;  /* 0x00000016330b7291 */ /* 0x000fe4000f8e08ff */
[----:B------:R-:W-:-:S02]  /*1d80*/  ULEA UR35, UR50, UR25, 0x6 ;  /* 0x0000001932237291 */ /* 0x000fc4000f8e30ff */
[----:B------:R-:W-:Y:S01]  /*1d90*/  USHF.L.U32 UR11, UR11, 0x5, URZ ;  /* 0x000000050b0b7899 */ /* 0x000fe200080006ff */
[----:B------:R-:W-:Y:S02]  /*1da0*/  UMOV UR6, URZ ;  /* 0x000000ff00067c82 */ /* 0x000fe40008000000 */
[----:B------:R1:W2:Y:S01]  /*1db0*/  SYNCS.PHASECHK.TRANS64.TRYWAIT P0, [UR4+0xd8], R0 ;  /* 0x0000d800ff0075a7 */ /* 0x0002a20008001104 */
[----:B------:R-:W-:Y:S08]  /*1dc0*/  BRA.U !UP0, `(.L_x_26) ;  /* 0x0000000108c47547 */ /* 0x000ff0000b800000 */
[----:B------:R-:W-:Y:S01]  /*1dd0*/  UMOV UR4, URZ ;  /* 0x000000ff00047c82 */ /* 0x000fe20008000000 */
[----:B------:R-:W-:-:S05]  /*1de0*/  UMOV UR20, UR42 ;  /* 0x0000002a00147c82 */ /* 0x000fca0008000000 */
.L_x_32:
[----:B------:R-:W-:Y:S01]  /*1df0*/  ULEA UR33, UR20, UR26, 0x3 ;  /* 0x0000001a14217291 */ /* 0x000fe2000f8e18ff */
[----:B--2---:R-:W-:Y:S01]  /*1e00*/  @!P3 MOV R2, 0x2000 ;  /* 0x000020000002b802 */ /* 0x004fe20000000f00 */
[----:B--2-4-:R-:W-:Y:S10]  /*1e10*/  @P0 BRA `(.L_x_27) ;  /* 0x00000000000c0947 */ /* 0x014ff40003800000 */
[----:B------:R-:W-:-:S04]  /*1e20*/  SHF.L.U32 R3, R12, 0x1f, RZ ;  /* 0x0000001f0c037819 */ /* 0x000fc800000006ff */
[----:B------:R-:W2:Y:S02]  /*1e30*/  SYNCS.PHASECHK.TRANS64.TRYWAIT P0, [UR33+0xd8], R3 ;  /* 0x0000d803ff0075a7 */ /* 0x000ea40008001121 */
[----:B--2---:R-:W-:Y:S05]  /*1e40*/  @!P0 BRA `(.L_x_28) ;  /* 0x00000058005c8947 */ /* 0x004fea0003800000 */
.L_x_27:
[----:B------:R2:W-:Y:S01]  /*1e50*/  @!P3 SYNCS.ARRIVE.TRANS64 RZ, [UR33], R2 ;  /* 0x00000002ffffb9a7 */ /* 0x0005e20008000021 */
[----:B------:R-:W-:-:S04]  /*1e60*/  ULOP3.LUT UR5, UR39, 0x2, URZ, 0xfc, !UPT ;  /* 0x0000000227057892 */ /* 0x000fc8000f8efcff */
[----:B------:R-:W-:-:S09]  /*1e70*/  UISETP.NE.AND UP0, UPT, UR5, 0x2, UPT ;  /* 0x000000020500788c */ /* 0x000fd2000bf05270 */
[----:B------:R-:W-:Y:S05]  /*1e80*/  BRA.U UP0, `(.L_x_29) ;  /* 0x0000000100047547 */ /* 0x000fea000b800000 */
[----:B------:R-:W-:Y:S05]  /*1e90*/  BPT.TRAP 0x1 ;  /* 0x000000040000795c */ /* 0x000fea0000300000 */
.L_x_29:
[----:B------:R-:W-:Y:S04]  /*1ea0*/  BSSY.RECONVERGENT B0, `(.L_x_30) ;  /* 0x0000003000007945 */ /* 0x000fe80003800200 */
[----:B------:R-:W-:Y:S05]  /*1eb0*/  @P2 BRA `(.L_x_31) ;  /* 0x0000000000042947 */ /* 0x000fea0003800000 */
[----:B------:R-:W-:Y:S05]  /*1ec0*/  BPT.TRAP 0x1 ;  /* 0x000000040000795c */ /* 0x000fea0000300000 */
.L_x_31:
[----:B------:R-:W-:Y:S05]  /*1ed0*/  BSYNC.RECONVERGENT B0 ;  /* 0x0000000000007941 */ /* 0x000fea0003800200 */
.L_x_30:
[----:B------:R-:W-:Y:S02]  /*1ee0*/  UIADD3 UR42, UPT, UPT, UR20, 0x1, URZ ;  /* 0x00000001142a7890 */ /* 0x000fe4000fffe0ff */
[----:B------:R-:W-:Y:S02]  /*1ef0*/  USHF.L.U32 UR8, UR20, 0xc, URZ ;  /* 0x0000000c14087899 */ /* 0x000fe400080006ff */
[----:B------:R-:W-:Y:S02]  /*1f00*/  UISETP.NE.AND UP0, UPT, UR42, 0x1b, UPT ;  /* 0x0000001b2a00788c */ /* 0x000fe4000bf05270 */
[----:B------:R-:W-:Y:S02]  /*1f10*/  UIADD3 UR44, UP1, UPT, UR30, 0x80, URZ ;  /* 0x000000801e2c7890 */ /* 0x000fe4000ff3e0ff */
[----:B------:R-:W-:Y:S02]  /*1f20*/  USEL UR6, URZ, 0x1, UP0 ;  /* 0x00000001ff067887 */ /* 0x000fe40008000000 */
[----:B------:R-:W-:-:S02]  /*1f30*/  USEL UR42, UR42, URZ, UP0 ;  /* 0x000000ff2a2a7287 */ /* 0x000fc40008000000 */
[----:B------:R-:W-:Y:S02]  /*1f40*/  ULOP3.LUT UR32, UR21, UR8, URZ, 0xfc, !UPT ;  /* 0x0000000815207292 */ /* 0x000fe4000f8efcff */
[----:B------:R-:W-:Y:S01]  /*1f50*/  ULEA UR5, UR42, UR26, 0x3 ;  /* 0x0000001a2a057291 */ /* 0x000fe2000f8e18ff */
[----:B------:R-:W-:Y:S01]  /*1f60*/  LOP3.LUT R12, R12, UR6, RZ, 0x3c, !PT ;  /* 0x000000060c0c7c12 */ /* 0x000fe2000f8e3cff */
[----:B------:R-:W-:Y:S02]  /*1f70*/  UIADD3 UR18, UP0, UPT, UR30, 0x180, URZ ;  /* 0x000001801e127890 */ /* 0x000fe4000ff1e0ff */
[----:B------:R-:W-:Y:S01]  /*1f80*/  ULOP3.LUT UR8, UR15, UR8, URZ, 0xfc, !UPT ;  /* 0x000000080f087292 */ /* 0x000fe2000f8efcff */
[----:B-1----:R-:W-:Y:S01]  /*1f90*/  SHF.L.U32 R0, R12, 0x1f, RZ ;  /* 0x0000001f0c007819 */ /* 0x002fe200000006ff */
[----:B------:R-:W-:Y:S02]  /*1fa0*/  USHF.L.U32 UR34, UR4, 0x6, URZ ;  /* 0x0000000604227899 */ /* 0x000fe400080006ff */
[----:B------:R-:W-:Y:S01]  /*1fb0*/  UIADD3.X UR45, UPT, UPT, URZ, UR31, URZ, UP1, !UPT ;  /* 0x0000001fff2d7290 */ /* 0x000fe20008ffe4ff */
[----:B------:R3:W4:Y:S01]  /*1fc0*/  SYNCS.PHASECHK.TRANS64.TRYWAIT P0, [UR5+0xd8], R0 ;  /* 0x0000d800ff0075a7 */ /* 0x0007220008001105 */
[----:B------:R-:W-:-:S02]  /*1fd0*/  UIADD3 UR32, UPT, UPT, UR26, 0x2600, UR32 ;  /* 0x000026001a207890 */ /* 0x000fc4000fffe020 */
[----:B------:R-:W-:Y:S02]  /*1fe0*/  UPRMT UR7, URZ, 0x5410, UR14 ;  /* 0x00005410ff077896 */ /* 0x000fe4000800000e */
[----:B------:R-:W-:Y:S02]  /*1ff0*/  UIADD3 UR8, UPT, UPT, UR26, 0x1d600, UR8 ;  /* 0x0001d6001a087890 */ /* 0x000fe4000fffe008 */
[----:B------:R-:W-:Y:S02]  /*2000*/  UIADD3.X UR19, UPT, UPT, URZ, UR31, URZ, UP0, !UPT ;  /* 0x0000001fff137290 */ /* 0x000fe400087fe4ff */
[----:B------:R-:W-:Y:S01]  /*2010*/  UPRMT UR5, URZ, 0x5410, UR13 ;  /* 0x00005410ff057896 */ /* 0x000fe2000800000d */
[----:B------:R-:W-:Y:S01]  /*2020*/  UMOV UR16, 0x0 ;  /* 0x0000000000107882 */ /* 0x000fe20000000000 */
[----:B------:R-:W-:Y:S01]  /*2030*/  UMOV UR17, 0x10000000 ;  /* 0x1000000000117882 */ /* 0x000fe20000000000 */
[----:B------:R-:W-:Y:S01]  /*2040*/  UMOV UR12, UR36 ;  /* 0x00000024000c7c82 */ /* 0x000fe20008000000 */
[----:B------:R-:W-:Y:S01]  /*2050*/  UMOV UR9, UR33 ;  /* 0x0000002100097c82 */ /* 0x000fe20008000000 */
[----:B------:R-:W-:Y:S01]  /*2060*/  UMOV UR10, UR34 ;  /* 0x00000022000a7c82 */ /* 0x000fe20008000000 */
[----:B------:R3:W-:Y:S01]  /*2070*/  UTMALDG.3D.MULTICAST [UR32], [UR44], UR7, desc[UR16] ;  /* 0x000010202c0073b4 */ /* 0x0007e20008011807 */
[----:B------:R-:W-:Y:S01]  /*2080*/  UIADD3 UR4, UPT, UPT, UR4, 0x1, URZ ;  /* 0x0000000104047890 */ /* 0x000fe2000fffe0ff */
[----:B------:R-:W-:Y:S01]  /*2090*/  UMOV UR6, UR38 ;  /* 0x0000002600067c82 */ /* 0x000fe20008000000 */
[----:B------:R-:W-:-:S02]  /*20a0*/  UMOV UR20, UR42 ;  /* 0x0000002a00147c82 */ /* 0x000fc40008000000 */
[----:B------:R-:W-:Y:S01]  /*20b0*/  UISETP.NE.AND UP0, UPT, UR4, UR38, UPT ;  /* 0x000000260400728c */ /* 0x000fe2000bf05270 */
[----:B------:R3:W-:Y:S08]  /*20c0*/  UTMALDG.3D.MULTICAST [UR8], [UR18], UR5, desc[UR16] ;  /* 0x00001008120073b4 */ /* 0x0007f00008011805 */
[----:B---3--:R-:W-:Y:S05]  /*20d0*/  BRA.U UP0, `(.L_x_32) ;  /* 0xfffffffd00447547 */ /* 0x008fea000b83ffff */
.L_x_26:
[----:B------:R-:W-:Y:S01]  /*20e0*/  ULEA UR4, UR42, UR26, 0x3 ;  /* 0x0000001a2a047291 */ /* 0x000fe2000f8e18ff */
[----:B-1----:R-:W-:Y:S01]  /*20f0*/  SHF.L.U32 R0, R12, 0x1f, RZ ;  /* 0x0000001f0c007819 */ /* 0x002fe200000006ff */
[----:B------:R-:W-:Y:S01]  /*2100*/  @!P1 SYNCS.ARRIVE.TRANS64.A1T0 RZ, [UR26+0x1c8], RZ ;  /* 0x0001c8ffffff99a7 */ /* 0x000fe2000810001a */
[----:B------:R-:W-:-:S06]  /*2110*/  UISETP.GT.AND UP0, UPT, UR29, UR28, UPT ;  /* 0x0000001c1d00728c */ /* 0x000fcc000bf04270 */
[----:B--2-4-:R1:W2:Y:S03]  /*2120*/  SYNCS.PHASECHK.TRANS64.TRYWAIT P0, [UR4+0xd8], R0 ;  /* 0x0000d800ff0075a7 */ /* 0x0142a60008001104 */
[----:B------:R-:W-:Y:S05]  /*2130*/  BRA.U !UP0, `(.L_x_33) ;  /* 0x0000000108c87547 */ /* 0x000fea000b800000 */
[----:B------:R-:W-:Y:S01]  /*2140*/  UIADD3 UR5, UPT, UPT, UR43, UR6, URZ ;  /* 0x000000062b057290 */ /* 0x000fe2000fffe0ff */
[----:B------:R-:W-:-:S11]  /*2150*/  UMOV UR34, UR42 ;  /* 0x0000002a00227c82 */ /* 0x000fd60008000000 */
.L_x_39:
[----:B------:R-:W-:Y:S01]  /*2160*/  ULEA UR17, UR34, UR26, 0x3 ;  /* 0x0000001a22117291 */ /* 0x000fe2000f8e18ff */
[----:B--2---:R-:W-:Y:S01]  /*2170*/  @!P3 MOV R2, 0x2000 ;  /* 0x000020000002b802 */ /* 0x004fe20000000f00 */
[----:B--2-4-:R-:W-:Y:S10]  /*2180*/  @P0 BRA `(.L_x_34) ;  /* 0x00000000000c0947 */ /* 0x014ff40003800000 */
[----:B------:R-:W-:-:S04]  /*2190*/  SHF.L.U32 R3, R12, 0x1f, RZ ;  /* 0x0000001f0c037819 */ /* 0x000fc800000006ff */
[----:B------:R-:W2:Y:S02]  /*21a0*/  SYNCS.PHASECHK.TRANS64.TRYWAIT P0, [UR17+0xd8], R3 ;  /* 0x0000d803ff0075a7 */ /* 0x000ea40008001111 */
[----:B--2---:R-:W-:Y:S05]  /*21b0*/  @!P0 BRA `(.L_x_35) ;  /* 0x0000005400988947 */ /* 0x004fea0003800000 */
.L_x_34:
[----:B------:R2:W-:Y:S01]  /*21c0*/  @!P3 SYNCS.ARRIVE.TRANS64 RZ, [UR17], R2 ;  /* 0x00000002ffffb9a7 */ /* 0x0005e20008000011 */
[----:B------:R-:W-:-:S04]  /*21d0*/  ULOP3.LUT UR4, UR39, 0x2, URZ, 0xfc, !UPT ;  /* 0x0000000227047892 */ /* 0x000fc8000f8efcff */
[----:B------:R-:W-:-:S09]  /*21e0*/  UISETP.NE.AND UP0, UPT, UR4, 0x2, UPT ;  /* 0x000000020400788c */ /* 0x000fd2000bf05270 */
[----:B------:R-:W-:Y:S05]  /*21f0*/  BRA.U UP0, `(.L_x_36) ;  /* 0x0000000100047547 */ /* 0x000fea000b800000 */
[----:B------:R-:W-:Y:S05]  /*2200*/  BPT.TRAP 0x1 ;  /* 0x000000040000795c */ /* 0x000fea0000300000 */
.L_x_36:
[----:B------:R-:W-:Y:S04]  /*2210*/  BSSY.RECONVERGENT B0, `(.L_x_37) ;  /* 0x0000003000007945 */ /* 0x000fe80003800200 */
[----:B------:R-:W-:Y:S05]  /*2220*/  @P2 BRA `(.L_x_38) ;  /* 0x0000000000042947 */ /* 0x000fea0003800000 */
[----:B------:R-:W-:Y:S05]  /*2230*/  BPT.TRAP 0x1 ;  /* 0x000000040000795c */ /* 0x000fea0000300000 */
.L_x_38:
[----:B------:R-:W-:Y:S05]  /*2240*/  BSYNC.RECONVERGENT B0 ;  /* 0x0000000000007941 */ /* 0x000fea0003800200 */
.L_x_37:
        /* <DEDUP_REMOVED lines=13> */
[----:B------:R-:W-:Y:S01]  /*2320*/  UIADD3 UR16, UPT, UPT, UR26, 0x2600, UR16 ;  /* 0x000026001a107890 */ /* 0x000fe2000fffe010 */
[----:B------:R3:W4:Y:S01]  /*2330*/  SYNCS.PHASECHK.TRANS64.TRYWAIT P0, [UR4+0xd8], R0 ;  /* 0x0000d800ff0075a7 */ /* 0x0007220008001104 */
[----:B------:R-:W-:-:S02]  /*2340*/  UIADD3.X UR47, UPT, UPT, URZ, UR31, URZ, UP1, !UPT ;  /* 0x0000001fff2f7290 */ /* 0x000fc40008ffe4ff */
[----:B------:R-:W-:Y:S02]  /*2350*/  UPRMT UR7, URZ, 0x5410, UR14 ;  /* 0x00005410ff077896 */ /* 0x000fe4000800000e */
[----:B------:R-:W-:Y:S02]  /*2360*/  UIADD3 UR8, UPT, UPT, UR26, 0x1d600, UR8 ;  /* 0x0001d6001a087890 */ /* 0x000fe4000fffe008 */
[----:B------:R-:W-:Y:S02]  /*2370*/  UPRMT UR4, URZ, 0x5410, UR13 ;  /* 0x00005410ff047896 */ /* 0x000fe4000800000d */
[----:B------:R-:W-:Y:S01]  /*2380*/  UIADD3.X UR45, UPT, UPT, URZ, UR31, URZ, UP0, !UPT ;  /* 0x0000001fff2d7290 */ /* 0x000fe200087fe4ff */
[----:B------:R-:W-:Y:S01]  /*2390*/  UMOV UR32, 0x0 ;  /* 0x0000000000207882 */ /* 0x000fe20000000000 */
[----:B------:R-:W-:Y:S01]  /*23a0*/  UMOV UR33, 0x10000000 ;  /* 0x1000000000217882 */ /* 0x000fe20000000000 */
[----:B------:R-:W-:Y:S01]  /*23b0*/  UMOV UR19, UR35 ;  /* 0x0000002300137c82 */ /* 0x000fe20008000000 */
[----:B------:R-:W-:Y:S01]  /*23c0*/  UMOV UR20, UR36 ;  /* 0x0000002400147c82 */ /* 0x000fe20008000000 */
[----:B------:R-:W-:Y:S01]  /*23d0*/  UMOV UR12, UR36 ;  /* 0x00000024000c7c82 */ /* 0x000fe20008000000 */
[----:B------:R-:W-:Y:S01]  /*23e0*/  UMOV UR9, UR17 ;  /* 0x0000001100097c82 */ /* 0x000fe20008000000 */
[----:B------:R-:W-:Y:S01]  /*23f0*/  UMOV UR10, UR18 ;  /* 0x00000012000a7c82 */ /* 0x000fe20008000000 */
[----:B------:R3:W-:Y:S01]  /*2400*/  UTMALDG.3D.MULTICAST [UR16], [UR46], UR7, desc[UR32] ;  /* 0x000020102e0073b4 */ /* 0x0007e20008011807 */
[----:B------:R-:W-:Y:S01]  /*2410*/  UIADD3 UR6, UPT, UPT, UR6, 0x1, URZ ;  /* 0x0000000106067890 */ /* 0x000fe2000fffe0ff */
[----:B------:R-:W-:-:S03]  /*2420*/  UMOV UR34, UR42 ;  /* 0x0000002a00227c82 */ /* 0x000fc60008000000 */
[----:B------:R-:W-:Y:S01]  /*2430*/  UISETP.NE.AND UP0, UPT, UR6, UR5, UPT ;  /* 0x000000050600728c */ /* 0x000fe2000bf05270 */
[----:B------:R3:W-:Y:S08]  /*2440*/  UTMALDG.3D.MULTICAST [UR8], [UR44], UR4, desc[UR32] ;  /* 0x000020082c0073b4 */ /* 0x0007f00008011804 */
[----:B---3--:R-:W-:Y:S05]  /*2450*/  BRA.U UP0, `(.L_x_39) ;  /* 0xfffffffd00407547 */ /* 0x008fea000b83ffff */
.L_x_33:
[C---:B------:R-:W-:Y:S01]  /*2460*/  LEA R3, R11.reuse, UR26, 0x3 ;  /* 0x0000001a0b037c11 */ /* 0x040fe2000f8e18ff */
[----:B------:R-:W-:Y:S01]  /*2470*/  NOP ;  /* 0x0000000000007918 */ /* 0x000fe20000000000 */
[----:B-1----:R-:W-:Y:S02]  /*2480*/  SHF.L.U32 R0, R10, 0x1f, RZ ;  /* 0x0000001f0a007819 */ /* 0x002fe400000006ff */
[----:B------:R-:W-:Y:S02]  /*2490*/  LEA R4, R11, UR26, 0x4 ;  /* 0x0000001a0b047c11 */ /* 0x000fe4000f8e20ff */
[----:B--2-4-:R-:W1:Y:S02]  /*24a0*/  SYNCS.PHASECHK.TRANS64.TRYWAIT P0, [R3+URZ+0x1d0], R0 ;  /* 0x0001d000030075a7 */ /* 0x014e6400080011ff */
[----:B-1----:R-:W-:Y:S05]  /*24b0*/  @!P0 BRA `(.L_x_40) ;  /* 0x0000005000f08947 */ /* 0x002fea0003800000 */
.L_x_129:
[----:B------:R-:W2:Y:S01]  /*24c0*/  LDS.128 R4, [R4+0x260] ;  /* 0x0002600004047984 */ /* 0x000ea20000000c00 */
[----:B------:R-:W-:Y:S01]  /*24d0*/  UISETP.GE.AND UP0, UPT, UR37, 0x1, UPT ;  /* 0x000000012500788c */ /* 0x000fe2000bf06270 */
[----:B------:R-:W-:Y:S01]  /*24e0*/  @!PT LDS RZ, [RZ] ;  /* 0x00000000fffff984 */ /* 0x000fe20000000800 */
[----:B------:R-:W-:Y:S01]  /*24f0*/  @!PT LDS RZ, [RZ] ;  /* 0x00000000fffff984 */ /* 0x000fe20000000800 */
[----:B------:R-:W-:Y:S01]  /*2500*/  @!PT LDS RZ, [RZ] ;  /* 0x00000000fffff984 */ /* 0x000fe20000000800 */
[----:B------:R-:W-:Y:S01]  /*2510*/  @!PT LDS RZ, [RZ] ;  /* 0x00000000fffff984 */ /* 0x000fe20000000800 */
[----:B------:R3:W-:Y:S06]  /*2520*/  MEMBAR.ALL.CTA ;  /* 0x0000000000007992 */ /* 0x0007ec0000008000 */
[----:B---3--:R-:W3:Y:S01]  /*2530*/  FENCE.VIEW.ASYNC.S ;  /* 0x00000000000073c6 */ /* 0x008ee20000000000 */
[----:B--2---:R-:W-:-:S13]  /*2540*/  LOP3.LUT P0, RZ, R6, 0x1, RZ, 0xc0, !PT ;  /* 0x0000000106ff7812 */ /* 0x004fda000780c0ff */
[----:B---3--:R-:W-:Y:S01]  /*2550*/  VOTEU.ANY UP1, P0 ;  /* 0x0000000000ff7886 */ /* 0x008fe20000020100 */
[----:B------:R-:W-:-:S13]  /*2560*/  PLOP3.LUT P0, PT, PT, PT, UP1, 0x80, 0x8 ;  /* 0x000000000008781c */ /* 0x000fda0003f0f018 */
[----:B-1----:R-:W-:Y:S02]  /*2570*/  @P0 LOP3.LUT R0, R5, 0xffff, RZ, 0xc0, !PT ;  /* 0x0000ffff05000812 */ /* 0x002fe400078ec0ff */
[----:B------:R-:W-:Y:S02]  /*2580*/  @P0 MOV R2, R4 ;  /* 0x0000000400020202 */ /* 0x000fe40000000f00 */
[----:B------:R-:W-:Y:S01]  /*2590*/  @P0 R2UR UR5, R0 ;  /* 0x00000000000502ca */ /* 0x000fe200000e0000 */
[----:B------:R-:W-:Y:S01]  /*25a0*/  VIADD R0, R3, 0x1e0 ;  /* 0x000001e003007836 */ /* 0x000fe20000000000 */
[----:B------:R-:W-:Y:S02]  /*25b0*/  @P0 SHF.R.U32.HI R4, RZ, 0x10, R5 ;  /* 0x00000010ff040819 */ /* 0x000fe40000011605 */
[----:B------:R-:W-:Y:S02]  /*25c0*/  @P0 R2UR UR6, R2 ;  /* 0x00000000020602ca */ /* 0x000fe400000e0000 */
[----:B------:R-:W-:-:S02]  /*25d0*/  PRMT R0, RZ, 0x654, R0 ;  /* 0x00000654ff007816 */ /* 0x000fc40000000000 */
[----:B------:R-:W-:Y:S02]  /*25e0*/  @P0 R2UR UR4, R4 ;  /* 0x00000000040402ca */ /* 0x000fe400000e0000 */
[----:B------:R1:W-:Y:S03]  /*25f0*/  SYNCS.ARRIVE.TRANS64.RED.A1T0 RZ, [R0+URZ], RZ ;  /* 0x000000ff00ff79a7 */ /* 0x0003e600081004ff */
[----:B------:R-:W-:-:S04]  /*2600*/  @UP1 UMOV UR40, UR5 ;  /* 0x0000000500281c82 */ /* 0x000fc80008000000 */
[----:B------:R-:W-:-:S04]  /*2610*/  @UP1 UMOV UR41, UR6 ;  /* 0x0000000600291c82 */ /* 0x000fc80008000000 */
[----:B------:R-:W-:Y:S01]  /*2620*/  @UP1 UMOV UR36, UR4 ;  /* 0x0000000400241c82 */ /* 0x000fe20008000000 */
[----:B------:R-:W-:Y:S05]  /*2630*/  BRA.U !UP0, `(.L_x_41) ;  /* 0x0000000108b87547 */ /* 0x000fea000b800000 */
[----:B------:R-:W2:Y:S01]  /*2640*/  LDCU.128 UR4, c[0x0][0xb10] ;  /* 0x00016200ff0477ac */ /* 0x000ea20008000c00 */
[----:B------:R-:W3:Y:S01]  /*2650*/  LDCU UR10, c[0x0][0xb20] ;  /* 0x00016400ff0a77ac */ /* 0x000ee20008000800 */
[----:B------:R-:W4:Y:S01]  /*2660*/  LDCU UR11, c[0x0][0xb0c] ;  /* 0x00016180ff0b77ac */ /* 0x000f220008000800 */
[----:B------:R-:W1:Y:S01]  /*2670*/  LDCU.64 UR8, c[0x0][0xb28] ;  /* 0x00016500ff0877ac */ /* 0x000e620008000a00 */
[----:B------:R-:W-:Y:S02]  /*2680*/  UISETP.NE.AND UP3, UPT, UR37, 0x1, UPT ;  /* 0x000000012500788c */ /* 0x000fe4000bf65270 */
[----:B--2---:R-:W-:Y:S02]  /*2690*/  UIMAD.WIDE.U32 UR32, UR23, UR7, URZ ;  /* 0x00000007172072a5 */ /* 0x004fe4000f8e00ff */
[----:B------:R-:W-:Y:S02]  /*26a0*/  UIMAD.WIDE.U32 UR16, UR40, UR7, URZ ;  /* 0x00000007281072a5 */ /* 0x000fe4000f8e00ff */
[----:B------:R-:W-:-:S02]  /*26b0*/  UIMAD.WIDE.U32 UR18, UR24, UR4, URZ ;  /* 0x00000004181272a5 */ /* 0x000fc4000f8e00ff */
[----:B------:R-:W-:Y:S01]  /*26c0*/  UISETP.NE.AND UP0, UPT, UR6, 0x1, UPT ;  /* 0x000000010600788c */ /* 0x000fe2000bf05270 */
[----:B------:R-:W-:Y:S01]  /*26d0*/  UMOV UR7, UR33 ;  /* 0x0000002100077c82 */ /* 0x000fe20008000000 */
[----:B----4-:R-:W-:Y:S02]  /*26e0*/  UISETP.NE.AND UP2, UPT, UR11, 0x1, UPT ;  /* 0x000000010b00788c */ /* 0x010fe4000bf45270 */
[----:B---3--:R-:W-:Y:S02]  /*26f0*/  USHF.R.U32.HI UR7, URZ, UR10, UR7 ;  /* 0x0000000aff077299 */ /* 0x008fe40008011607 */
[----:B------:R-:W-:Y:S02]  /*2700*/  USHF.R.U32.HI UR12, URZ, UR5, UR19 ;  /* 0x00000005ff0c7299 */ /* 0x000fe40008011613 */
[----:B------:R-:W-:Y:S02]  /*2710*/  USEL UR7, UR23, UR7, !UP0 ;  /* 0x0000000717077287 */ /* 0x000fe4000c000000 */
[----:B------:R-:W-:-:S02]  /*2720*/  USEL UR12, UR24, UR12, !UP2 ;  /* 0x0000000c180c7287 */ /* 0x000fc4000d000000 */
[----:B-1----:R-:W-:Y:S02]  /*2730*/  UIMAD.WIDE.U32 UR32, UR7, UR8, URZ ;  /* 0x00000008072072a5 */ /* 0x002fe4000f8e00ff */
        /* <DEDUP_REMOVED lines=30> */
.L_x_41:
[----:B------:R-:W2:Y:S02]  /*2920*/  LDCU UR4, c[0x0][0xb30] ;  /* 0x00016600ff0477ac */ /* 0x000ea40008000800 */
[----:B--2---:R-:W-:-:S09]  /*2930*/  UISETP.NE.AND UP0, UPT, UR4, 0x1, UPT ;  /* 0x000000010400788c */ /* 0x004fd2000bf05270 */
        /* <DEDUP_REMOVED lines=17> */
.L_x_42:
[----:B------:R-:W-:Y:S01]  /*2a50*/  VIADD R11, R11, 0x1 ;  /* 0x000000010b0b7836 */ /* 0x000fe20000000000 */
[----:B------:R-:W-:Y:S01]  /*2a60*/  PLOP3.LUT P1, PT, PT, PT, PT, 0x80, 0x8 ;  /* 0x000000000008781c */ /* 0x000fe20003f2f070 */
[----:B------:R-:W-:Y:S02]  /*2a70*/  UIADD3 UR50, UPT, UPT, UR41, UR49, URZ ;  /* 0x0000003129327290 */ /* 0x000fe4000fffe0ff */
[----:B------:R-:W-:Y:S01]  /*2a80*/  UIADD3 UR51, UPT, UPT, UR40, UR48, URZ ;  /* 0x0000003028337290 */ /* 0x000fe2000fffe0ff */
[----:B------:R-:W-:-:S04]  /*2a90*/  ISETP.NE.AND P0, PT, R11, 0x2, PT ;  /* 0x000000020b00780c */ /* 0x000fc80003f05270 */
[----:B-1----:R-:W-:Y:S02]  /*2aa0*/  SEL R0, RZ, 0x1, P0 ;  /* 0x00000001ff007807 */ /* 0x002fe40000000000 */
[----:B------:R-:W-:Y:S02]  /*2ab0*/  SEL R11, R11, RZ, P0 ;  /* 0x000000ff0b0b7207 */ /* 0x000fe40000000000 */
[----:B------:R-:W-:Y:S01]  /*2ac0*/  LOP3.LUT R10, R10, R0, RZ, 0x3c, !PT ;  /* 0x000000000a0a7212 */ /* 0x000fe200078e3cff */
[----:B------:R-:W-:Y:S06]  /*2ad0*/  BRA.U UP1, `(.L_x_43) ;  /* 0xfffffff101507547 */ /* 0x000fec000b83ffff */
[----:B------:R-:W-:Y:S01]  /*2ae0*/  UIADD3 UR26, UPT, UPT, UR26, 0xd8, URZ ;  /* 0x000000d81a1a7890 */ /* 0x000fe2000fffe0ff */
[----:B------:R-:W-:-:S03]  /*2af0*/  SHF.L.U32 R2, R12, 0x1f, RZ ;  /* 0x0000001f0c027819 */ /* 0x000fc600000006ff */
[----:B------:R-:W-:-:S09]  /*2b00*/  ULEA UR4, UR42, UR26, 0x3 ;  /* 0x0000001a2a047291 */ /* 0x000fd2000f8e18ff */
[----:B------:R-:W1:Y:S02]  /*2b10*/  SYNCS.PHASECHK.TRANS64.TRYWAIT P0, [UR4], R2 ;  /* 0x00000002ff0075a7 */ /* 0x000e640008001104 */
[----:B-1----:R-:W-:Y:S05]  /*2b20*/  @!P0 BRA `(.L_x_44) ;  /* 0x0000004c00688947 */ /* 0x002fea0003800000 */
.L_x_131:
[----:B------:R-:W-:-:S04]  /*2b30*/  UIADD3 UR5, UPT, UPT, UR42, 0x1, URZ ;  /* 0x000000012a057890 */ /* 0x000fc8000fffe0ff */
[----:B------:R-:W-:-:S04]  /*2b40*/  UISETP.NE.AND UP0, UPT, UR5, 0x1b, UPT ;  /* 0x0000001b0500788c */ /* 0x000fc8000bf05270 */
[----:B------:R-:W-:Y:S02]  /*2b50*/  USEL UR6, URZ, 0x1, UP0 ;  /* 0x00000001ff067887 */ /* 0x000fe40008000000 */
[----:B------:R-:W-:-:S04]  /*2b60*/  USEL UR5, UR5, URZ, UP0 ;  /* 0x000000ff05057287 */ /* 0x000fc80008000000 */
[----:B------:R-:W-:Y:S01]  /*2b70*/  ULEA UR4, UR5, UR26, 0x3 ;  /* 0x0000001a05047291 */ /* 0x000fe2000f8e18ff */
[----:B-1----:R-:W-:-:S04]  /*2b80*/  LOP3.LUT R2, R12, UR6, RZ, 0x3c, !PT ;  /* 0x000000060c027c12 */ /* 0x002fc8000f8e3cff */
[----:B------:R-:W-:-:S04]  /*2b90*/  SHF.L.U32 R3, R2, 0x1f, RZ ;  /* 0x0000001f02037819 */ /* 0x000fc800000006ff */
[----:B------:R-:W1:Y:S02]  /*2ba0*/  SYNCS.PHASECHK.TRANS64.TRYWAIT P0, [UR4], R3 ;  /* 0x00000003ff0075a7 */ /* 0x000e640008001104 */
[----:B-1----:R-:W-:Y:S05]  /*2bb0*/  @!P0 BRA `(.L_x_45) ;  /* 0x0000004c005c8947 */ /* 0x002fea0003800000 */
.L_x_133:
[----:B------:R-:W-:-:S04]  /*2bc0*/  UIADD3 UR5, UPT, UPT, UR5, 0x1, URZ ;  /* 0x0000000105057890 */ /* 0x000fc8000fffe0ff */
[----:B------:R-:W-:-:S04]  /*2bd0*/  UISETP.NE.AND UP0, UPT, UR5, 0x1b, UPT ;  /* 0x0000001b0500788c */ /* 0x000fc8000bf05270 */
[----:B------:R-:W-:Y:S02]  /*2be0*/  USEL UR6, URZ, 0x1, UP0 ;  /* 0x00000001ff067887 */ /* 0x000fe40008000000 */
[----:B------:R-:W-:-:S04]  /*2bf0*/  USEL UR5, UR5, URZ, UP0 ;  /* 0x000000ff05057287 */ /* 0x000fc80008000000 */
[----:B------:R-:W-:Y:S01]  /*2c00*/  ULEA UR4, UR5, UR26, 0x3 ;  /* 0x0000001a05047291 */ /* 0x000fe2000f8e18ff */
[----:B------:R-:W-:-:S04]  /*2c10*/  LOP3.LUT R2, R2, UR6, RZ, 0x3c, !PT ;  /* 0x0000000602027c12 */ /* 0x000fc8000f8e3cff */
[----:B-1----:R-:W-:-:S04]  /*2c20*/  SHF.L.U32 R3, R2, 0x1f, RZ ;  /* 0x0000001f02037819 */ /* 0x002fc800000006ff */
[----:B------:R-:W1:Y:S02]  /*2c30*/  SYNCS.PHASECHK.TRANS64.TRYWAIT P0, [UR4], R3 ;  /* 0x00000003ff0075a7 */ /* 0x000e640008001104 */
[----:B-1----:R-:W-:Y:S05]  /*2c40*/  @!P0 BRA `(.L_x_46) ;  /* 0x0000004c00508947 */ /* 0x002fea0003800000 */
.L_x_135:
        /* <DEDUP_REMOVED lines=9> */
.L_x_137:
        /* <DEDUP_REMOVED lines=9> */
.L_x_139:
        /* <DEDUP_REMOVED lines=9> */
.L_x_141:
        /* <DEDUP_REMOVED lines=9> */
.L_x_143:
        /* <DEDUP_REMOVED lines=9> */
.L_x_145:
        /* <DEDUP_REMOVED lines=9> */
.L_x_147:
        /* <DEDUP_REMOVED lines=9> */
.L_x_149:
        /* <DEDUP_REMOVED lines=9> */
.L_x_151:
        /* <DEDUP_REMOVED lines=9> */
.L_x_153:
        /* <DEDUP_REMOVED lines=9> */
.L_x_155:
        /* <DEDUP_REMOVED lines=9> */
.L_x_157:
        /* <DEDUP_REMOVED lines=9> */
.L_x_159:
        /* <DEDUP_REMOVED lines=9> */
.L_x_161:
        /* <DEDUP_REMOVED lines=9> */
.L_x_163:
        /* <DEDUP_REMOVED lines=9> */
.L_x_165:
        /* <DEDUP_REMOVED lines=9> */
.L_x_167:
        /* <DEDUP_REMOVED lines=9> */
.L_x_169:
        /* <DEDUP_REMOVED lines=9> */
.L_x_171:
        /* <DEDUP_REMOVED lines=9> */
.L_x_173:
        /* <DEDUP_REMOVED lines=9> */
.L_x_175:
        /* <DEDUP_REMOVED lines=9> */
.L_x_177:
        /* <DEDUP_REMOVED lines=9> */
.L_x_179:
        /* <DEDUP_REMOVED lines=9> */
.L_x_181:
[----:B------:R-:W-:-:S04]  /*3940*/  UIADD3 UR5, UPT, UPT, UR5, 0x1, URZ ;  /* 0x0000000105057890 */ /* 0x000fc8000fffe0ff */
[----:B------:R-:W-:-:S04]  /*3950*/  UISETP.NE.AND UP0, UPT, UR5, 0x1b, UPT ;  /* 0x0000001b0500788c */ /* 0x000fc8000bf05270 */
[----:B------:R-:W-:Y:S02]  /*3960*/  USEL UR4, URZ, 0x1, UP0 ;  /* 0x00000001ff047887 */ /* 0x000fe40008000000 */
[----:B------:R-:W-:-:S04]  /*3970*/  USEL UR5, UR5, URZ, UP0 ;  /* 0x000000ff05057287 */ /* 0x000fc80008000000 */
[----:B------:R-:W-:Y:S01]  /*3980*/  ULEA UR5, UR5, UR26, 0x3 ;  /* 0x0000001a05057291 */ /* 0x000fe2000f8e18ff */
[----:B------:R-:W-:-:S04]  /*3990*/  LOP3.LUT R2, R2, UR4, RZ, 0x3c, !PT ;  /* 0x0000000402027c12 */ /* 0x000fc8000f8e3cff */
[----:B------:R-:W-:Y:S01]  /*39a0*/  SHF.L.U32 R2, R2, 0x1f, RZ ;  /* 0x0000001f02027819 */ /* 0x000fe200000006ff */
[----:B-1----:R-:W-:-:S07]  /*39b0*/  IMAD.U32 R0, RZ, RZ, UR5 ;  /* 0x00000005ff007e24 */ /* 0x002fce000f8e00ff */
.L_x_70:
[----:B-1----:R1:W2:Y:S02]  /*39c0*/  SYNCS.PHASECHK.TRANS64.TRYWAIT P0, [R0+URZ], R2 ;  /* 0x00000002000075a7 */ /* 0x0022a400080011ff */
[----:B--2---:R-:W-:Y:S05]  /*39d0*/  @!P0 NANOSLEEP.SYNCS 0x989680 ;  /* 0x009896800000895d */ /* 0x004fea0003900000 */
[----:B------:R-:W2:Y:S02]  /*39e0*/  @!P0 SYNCS.PHASECHK.TRANS64 P0, [R0+URZ], R2 ;  /* 0x00000002000085a7 */ /* 0x000ea400080010ff */
[----:B--2---:R-:W-:Y:S05]  /*39f0*/  @P0 EXIT ;  /* 0x000000000000094d */ /* 0x004fea0003800000 */
[----:B------:R-:W-:Y:S05]  /*3a00*/  BRA `(.L_x_70) ;  /* 0xfffffffc00ec7947 */ /* 0x000fea000383ffff */
.L_x_23:
[----:B------:R-:W-:-:S04]  /*3a10*/  UISETP.NE.AND UP0, UPT, UR54, URZ, UPT ;  /* 0x000000ff3600728c */ /* 0x000fc8000bf05270 */
[----:B------:R-:W-:-:S09]  /*3a20*/  UISETP.NE.OR UP0, UPT, UR10, 0x1, UP0 ;  /* 0x000000010a00788c */ /* 0x000fd20008705670 */
[----:B------:R-:W-:Y:S05]  /*3a30*/  BRA.U UP0, `(.L_x_71) ;  /* 0x0000000500487547 */ /* 0x000fea000b800000 */
[----:B------:R-:W-:Y:S01]  /*3a40*/  ISETP.GE.U32.AND P2, PT, R0, 0x8, PT ;  /* 0x000000080000780c */ /* 0x000fe20003f46070 */
[----:B------:R-:W-:Y:S01]  /*3a50*/  IMAD.MOV.U32 R12, RZ, RZ, 0x1 ;  /* 0x00000001ff0c7424 */ /* 0x000fe200078e00ff */
[----:B------:R-:W-:Y:S02]  /*3a60*/  CS2R R10, SRZ ;  /* 0x00000000000a7805 */ /* 0x000fe4000001ff00 */
[----:B------:R-:W-:Y:S01]  /*3a70*/  CS2R R8, SRZ ;  /* 0x0000000000087805 */ /* 0x000fe2000001ff00 */
[----:B------:R-:W-:Y:S01]  /*3a80*/  UMOV UR4, 0x400 ;  /* 0x0000040000047882 */ /* 0x000fe20000000000 */
[----:B------:R-:W-:Y:S01]  /*3a90*/  UMOV UR6, URZ ;  /* 0x000000ff00067c82 */ /* 0x000fe20008000000 */
[----:B------:R-:W-:-:S12]  /*3aa0*/  ULEA UR54, UR54, UR4, 0x18 ;  /* 0x0000000436367291 */ /* 0x000fd8000f8ec0ff */
.L_x_75:
[----:B------:R-:W-:Y:S02]  /*3ab0*/  LEA R2, R8, UR54, 0x3 ;  /* 0x0000003608027c11 */ /* 0x000fe4000f8e18ff */
[----:B------:R-:W-:-:S03]  /*3ac0*/  SHF.L.U32 R4, R9, 0x1f, RZ ;  /* 0x0000001f09047819 */ /* 0x000fc600000006ff */
[----:B------:R-:W-:Y:S01]  /*3ad0*/  VIADD R5, R2, 0x240 ;  /* 0x0000024002057836 */ /* 0x000fe20000000000 */
[----:B------:R-:W2:Y:S02]  /*3ae0*/  SYNCS.PHASECHK.TRANS64.TRYWAIT P0, [R2+URZ+0x230], R4 ;  /* 0x00023004020075a7 */ /* 0x000ea400080011ff */
[----:B--2---:R-:W-:Y:S05]  /*3af0*/  @!P0 BRA `(.L_x_72) ;  /* 0x0000004400e48947 */ /* 0x004fea0003800000 */
.L_x_182:
[----:B------:R-:W-:Y:S01]  /*3b00*/  ULEA UR5, UR6, UR54, 0x3 ;  /* 0x0000003606057291 */ /* 0x000fe2000f8e18ff */
[----:B--2---:R-:W-:Y:S01]  /*3b10*/  PRMT R2, RZ, 0x654, R5 ;  /* 0x00000654ff027816 */ /* 0x004fe20000000005 */
[----:B------:R-:W-:Y:S01]  /*3b20*/  @!P2 IMAD.MOV.U32 R4, RZ, RZ, 0x10 ;  /* 0x00000010ff04a424 */ /* 0x000fe200078e00ff */
[----:B------:R-:W-:Y:S01]  /*3b30*/  SHF.L.U32 R5, R12, 0x1f, RZ ;  /* 0x0000001f0c057819 */ /* 0x000fe200000006ff */
[----:B------:R-:W-:Y:S01]  /*3b40*/  UIADD3 UR4, UPT, UPT, UR5, 0x1d0, URZ ;  /* 0x000001d005047890 */ /* 0x000fe2000fffe0ff */
[----:B------:R2:W-:Y:S05]  /*3b50*/  SYNCS.ARRIVE.TRANS64.RED.A1T0 RZ, [R2+URZ], RZ ;  /* 0x000000ff02ff79a7 */ /* 0x0005ea00081004ff */
[----:B------:R-:W-:Y:S01]  /*3b60*/  IMAD.U32 R6, RZ, RZ, UR4 ;  /* 0x00000004ff067e24 */ /* 0x000fe2000f8e00ff */
[----:B------:R-:W3:Y:S04]  /*3b70*/  SYNCS.PHASECHK.TRANS64.TRYWAIT P0, [UR5+0x1e0], R5 ;  /* 0x0001e005ff0075a7 */ /* 0x000ee80008001105 */
[----:B------:R-:W-:Y:S01]  /*3b80*/  PRMT R6, R0, 0x654, R6 ;  /* 0x0000065400067816 */ /* 0x000fe20000000006 */
[----:B--23--:R-:W-:Y:S06]  /*3b90*/  @!P0 BRA `(.L_x_73) ;  /* 0x0000004400d08947 */ /* 0x00cfec0003800000 */
.L_x_184:
[----:B------:R-:W-:Y:S01]  /*3ba0*/  ULEA UR4, UR6, UR54, 0x4 ;  /* 0x0000003606047291 */ /* 0x000fe2000f8e20ff */
[----:B------:R-:W-:Y:S01]  /*3bb0*/  SEL R3, R6, R3, !P2 ;  /* 0x0000000306037207 */ /* 0x000fe20005000000 */
[----:B------:R-:W-:Y:S01]  /*3bc0*/  UIADD3 UR5, UPT, UPT, UR5, 0x1d0, URZ ;  /* 0x000001d005057890 */ /* 0x000fe2000fffe0ff */
[----:B--2---:R-:W-:Y:S01]  /*3bd0*/  LEA R2, R11, UR54, 0x3 ;  /* 0x000000360b027c11 */ /* 0x004fe2000f8e18ff */
[----:B------:R-:W-:Y:S01]  /*3be0*/  UIADD3 UR4, UPT, UPT, UR4, 0x260, URZ ;  /* 0x0000026004047890 */ /* 0x000fe2000fffe0ff */
[----:B------:R2:W-:Y:S01]  /*3bf0*/  @!P2 SYNCS.ARRIVE.TRANS64.RED RZ, [R3+URZ], R4 ;  /* 0x0000000403ffa9a7 */ /* 0x0005e200080004ff */
[----:B------:R-:W-:Y:S01]  /*3c00*/  UIADD3 UR6, UPT, UPT, UR6, 0x1, URZ ;  /* 0x0000000106067890 */ /* 0x000fe2000fffe0ff */
[----:B------:R-:W-:-:S03]  /*3c10*/  VIADD R8, R8, 0x1 ;  /* 0x0000000108087836 */ /* 0x000fc60000000000 */
[----:B------:R-:W-:Y:S02]  /*3c20*/  UISETP.NE.AND UP0, UPT, UR6, 0x2, UPT ;  /* 0x000000020600788c */ /* 0x000fe4000bf05270 */
[----:B------:R-:W-:Y:S01]  /*3c30*/  ISETP.NE.AND P0, PT, R8, 0x2, PT ;  /* 0x000000020800780c */ /* 0x000fe20003f05270 */
[----:B------:R-:W-:Y:S06]  /*3c40*/  UGETNEXTWORKID.BROADCAST [UR4], [UR5] ;  /* 0x00000000040073ca */ /* 0x000fec0008000100 */
[----:B------:R-:W-:Y:S02]  /*3c50*/  USEL UR4, URZ, 0x1, UP0 ;  /* 0x00000001ff047887 */ /* 0x000fe40008000000 */
[----:B------:R-:W-:-:S04]  /*3c60*/  USEL UR6, UR6, URZ, UP0 ;  /* 0x000000ff06067287 */ /* 0x000fc80008000000 */
[----:B------:R-:W-:Y:S02]  /*3c70*/  LOP3.LUT R12, R12, UR4, RZ, 0x3c, !PT ;  /* 0x000000040c0c7c12 */ /* 0x000fe4000f8e3cff */
[----:B--2---:R-:W-:-:S04]  /*3c80*/  SHF.L.U32 R4, R10, 0x1f, RZ ;  /* 0x0000001f0a047819 */ /* 0x004fc800000006ff */
[----:B------:R-:W2:Y:S02]  /*3c90*/  SYNCS.PHASECHK.TRANS64.TRYWAIT P1, [R2+URZ+0x1d0], R4 ;  /* 0x0001d004020075a7 */ /* 0x000ea400080211ff */
[----:B--2---:R-:W-:Y:S05]  /*3ca0*/  @!P1 BRA `(.L_x_74) ;  /* 0x0000004400a49947 */ /* 0x004fea0003800000 */
.L_x_185:
[C---:B--2---:R-:W-:Y:S01]  /*3cb0*/  LEA R4, R11.reuse, UR54, 0x4 ;  /* 0x000000360b047c11 */ /* 0x044fe2000f8e20ff */
[----:B------:R-:W-:Y:S01]  /*3cc0*/  VIADD R2, R2, 0x1e0 ;  /* 0x000001e002027836 */ /* 0x000fe20000000000 */
[----:B------:R-:W-:Y:S01]  /*3cd0*/  SEL R8, R8, RZ, P0 ;  /* 0x000000ff08087207 */ /* 0x000fe20000000000 */
[----:B------:R-:W-:-:S03]  /*3ce0*/  VIADD R11, R11, 0x1 ;  /* 0x000000010b0b7836 */ /* 0x000fc60000000000 */
[----:B------:R-:W2:Y:S01]  /*3cf0*/  LDS.128 R4, [R4+0x260] ;  /* 0x0002600004047984 */ /* 0x000ea20000000c00 */
[----:B------:R-:W-:Y:S02]  /*3d00*/  PRMT R2, RZ, 0x654, R2 ;  /* 0x00000654ff027816 */ /* 0x000fe40000000002 */
[C---:B------:R-:W-:Y:S01]  /*3d10*/  ISETP.NE.AND P1, PT, R11.reuse, 0x2, PT ;  /* 0x000000020b00780c */ /* 0x040fe20003f25270 */
[----:B------:R-:W-:Y:S01]  /*3d20*/  @!PT LDS RZ, [RZ] ;  /* 0x00000000fffff984 */ /* 0x000fe20000000800 */
[----:B------:R-:W-:Y:S01]  /*3d30*/  @!PT LDS RZ, [RZ] ;  /* 0x00000000fffff984 */ /* 0x000fe20000000800 */
[----:B------:R-:W-:Y:S01]  /*3d40*/  @!PT LDS RZ, [RZ] ;  /* 0x00000000fffff984 */ /* 0x000fe20000000800 */
[----:B------:R-:W-:Y:S01]  /*3d50*/  @!PT LDS RZ, [RZ] ;  /* 0x00000000fffff984 */ /* 0x000fe20000000800 */
[----:B------:R3:W-:Y:S06]  /*3d60*/  MEMBAR.ALL.CTA ;  /* 0x0000000000007992 */ /* 0x0007ec0000008000 */
[----:B---3--:R-:W3:Y:S01]  /*3d70*/  FENCE.VIEW.ASYNC.S ;  /* 0x00000000000073c6 */ /* 0x008ee20000000000 */
[----:B------:R-:W-:Y:S01]  /*3d80*/  SEL R11, R11, RZ, P1 ;  /* 0x000000ff0b0b7207 */ /* 0x000fe20000800000 */
[----:B---3--:R3:W-:Y:S01]  /*3d90*/  SYNCS.ARRIVE.TRANS64.RED.A1T0 RZ, [R2+URZ], RZ ;  /* 0x000000ff02ff79a7 */ /* 0x0087e200081004ff */
[----:B--2---:R-:W-:-:S02]  /*3da0*/  LOP3.LUT P3, RZ, R6, 0x1, RZ, 0xc0, !PT ;  /* 0x0000000106ff7812 */ /* 0x004fc4000786c0ff */
[----:B------:R-:W-:-:S04]  /*3db0*/  SEL R4, RZ, 0x1, P1 ;  /* 0x00000001ff047807 */ /* 0x000fc80000800000 */
[----:B------:R-:W-:Y:S02]  /*3dc0*/  LOP3.LUT R10, R10, R4, RZ, 0x3c, !PT ;  /* 0x000000040a0a7212 */ /* 0x000fe400078e3cff */
[----:B---3--:R-:W-:-:S04]  /*3dd0*/  SEL R2, RZ, 0x1, P0 ;  /* 0x00000001ff027807 */ /* 0x008fc80000000000 */
[----:B------:R-:W-:Y:S01]  /*3de0*/  LOP3.LUT R9, R9, R2, RZ, 0x3c, !PT ;  /* 0x0000000209097212 */ /* 0x000fe200078e3cff */
[----:B------:R-:W-:Y:S06]  /*3df0*/  @P3 BRA `(.L_x_75) ;  /* 0xfffffffc002c3947 */ /* 0x000fec000383ffff */
[----:B------:R-:W-:Y:S01]  /*3e00*/  ULEA UR5, UR6, UR54, 0x3 ;  /* 0x0000003606057291 */ /* 0x000fe2000f8e18ff */
[----:B------:R-:W-:-:S08]  /*3e10*/  SHF.L.U32 R2, R12, 0x1f, RZ ;  /* 0x0000001f0c027819 */ /* 0x000fd000000006ff */
[----:B------:R-:W2:Y:S02]  /*3e20*/  SYNCS.PHASECHK.TRANS64 P0, [UR5+0x1e0], R2 ;  /* 0x0001e002ff0075a7 */ /* 0x000ea40008001005 */
[----:B--2---:R-:W-:Y:S05]  /*3e30*/  @P0 BRA `(.L_x_76) ;  /* 0x0000000000080947 */ /* 0x004fea0003800000 */
[----:B------:R-:W2:Y:S02]  /*3e40*/  SYNCS.PHASECHK.TRANS64.TRYWAIT P0, [UR5+0x1e0], R2 ;  /* 0x0001e002ff0075a7 */ /* 0x000ea40008001105 */
[----:B--2---:R-:W-:Y:S05]  /*3e50*/  @!P0 BRA `(.L_x_77) ;  /* 0x00000044004c8947 */ /* 0x004fea0003800000 */
.L_x_76:
[----:B------:R-:W-:-:S04]  /*3e60*/  UIADD3 UR4, UPT, UPT, UR6, 0x1, URZ ;  /* 0x0000000106047890 */ /* 0x000fc8000fffe0ff */
[----:B------:R-:W-:-:S04]  /*3e70*/  UISETP.NE.AND UP0, UPT, UR4, 0x2, UPT ;  /* 0x000000020400788c */ /* 0x000fc8000bf05270 */
[----:B------:R-:W-:Y:S02]  /*3e80*/  USEL UR7, URZ, 0x1, UP0 ;  /* 0x00000001ff077887 */ /* 0x000fe40008000000 */
[----:B------:R-:W-:-:S04]  /*3e90*/  USEL UR4, UR4, URZ, UP0 ;  /* 0x000000ff04047287 */ /* 0x000fc80008000000 */
[----:B------:R-:W-:Y:S01]  /*3ea0*/  ULEA UR4, UR4, UR54, 0x3 ;  /* 0x0000003604047291 */ /* 0x000fe2000f8e18ff */
[----:B--2---:R-:W-:-:S04]  /*3eb0*/  LOP3.LUT R2, R12, UR7, RZ, 0x3c, !PT ;  /* 0x000000070c027c12 */ /* 0x004fc8000f8e3cff */
[----:B------:R-:W-:-:S04]  /*3ec0*/  SHF.L.U32 R0, R2, 0x1f, RZ ;  /* 0x0000001f02007819 */ /* 0x000fc800000006ff */
[----:B------:R-:W2:Y:S02]  /*3ed0*/  SYNCS.PHASECHK.TRANS64 P0, [UR4+0x1e0], R0 ;  /* 0x0001e000ff0075a7 */ /* 0x000ea40008001004 */
[----:B-12---:R-:W-:Y:S05]  /*3ee0*/  @P0 EXIT ;  /* 0x000000000000094d */ /* 0x006fea0003800000 */
[----:B------:R-:W-:Y:S02]  /*3ef0*/  SHF.L.U32 R2, R2, 0x1f, RZ ;  /* 0x0000001f02027819 */ /* 0x000fe400000006ff */
[----:B------:R-:W-:-:S07]  /*3f00*/  MOV R0, UR4 ;  /* 0x0000000400007c02 */ /* 0x000fce0008000f00 */
.L_x_78:
[----:B-1----:R1:W2:Y:S02]  /*3f10*/  SYNCS.PHASECHK.TRANS64.TRYWAIT P0, [R0+URZ+0x1e0], R2 ;  /* 0x0001e002000075a7 */ /* 0x0022a400080011ff */
[----:B--2---:R-:W-:Y:S05]  /*3f20*/  @!P0 NANOSLEEP.SYNCS 0x989680 ;  /* 0x009896800000895d */ /* 0x004fea0003900000 */
[----:B------:R-:W2:Y:S02]  /*3f30*/  @!P0 SYNCS.PHASECHK.TRANS64 P0, [R0+URZ+0x1e0], R2 ;  /* 0x0001e002000085a7 */ /* 0x000ea400080010ff */
[----:B--2---:R-:W-:Y:S05]  /*3f40*/  @P0 EXIT ;  /* 0x000000000000094d */ /* 0x004fea0003800000 */
[----:B------:R-:W-:Y:S05]  /*3f50*/  BRA `(.L_x_78) ;  /* 0xfffffffc00ec7947 */ /* 0x000fea000383ffff */
.L_x_71:
[----:B------:R-:W-:Y:S05]  /*3f60*/  BRA.U UP6, `(.L_x_79) ;  /* 0x0000000d069c7547 */ /* 0x000fea000b800000 */
[----:B------:R-:W-:Y:S01]  /*3f70*/  UMOV UR4, 0x40 ;  /* 0x0000004000047882 */ /* 0x000fe20000000000 */
[----:B------:R-:W-:Y:S01]  /*3f80*/  NOP ;  /* 0x0000000000007918 */ /* 0x000fe20000000000 */
[----:B------:R-:W-:Y:S01]  /*3f90*/  ULEA UR4, UR54, UR4, 0x18 ;  /* 0x0000000436047291 */ /* 0x000fe2000f8ec0ff */
[----:B------:R-:W-:Y:S02]  /*3fa0*/  UMOV UR5, 0x400 ;  /* 0x0000040000057882 */ /* 0x000fe40000000000 */
[----:B------:R-:W-:-:S06]  /*3fb0*/  ULEA UR54, UR54, UR5, 0x18 ;  /* 0x0000000536367291 */ /* 0x000fcc000f8ec0ff */
[----:B------:R-:W2:Y:S02]  /*3fc0*/  LDS.U8 R0, [UR4+0x1c] ;  /* 0x00001c04ff007984 */ /* 0x000ea40008000000 */
[----:B--2---:R-:W-:-:S13]  /*3fd0*/  ISETP.NE.AND P0, PT, R0, RZ, PT ;  /* 0x000000ff0000720c */ /* 0x004fda0003f05270 */
[----:B------:R-:W-:Y:S05]  /*3fe0*/  @P0 BRA `(.L_x_80) ;  /* 0x0000000000580947 */ /* 0x000fea0003800000 */
[----:B------:R-:W-:-:S13]  /*3ff0*/  ELECT P0, URZ, PT ;  /* 0x0000000000ff782f */ /* 0x000fda0003800000 */
[----:B------:R-:W-:Y:S05]  /*4000*/  @!P0 BRA `(.L_x_81) ;  /* 0x0000000000608947 */ /* 0x000fea0003800000 */
[----:B------:R-:W-:Y:S01]  /*4010*/  UMOV UR5, 0x10 ;  /* 0x0000001000057882 */ /* 0x000fe20000000000 */
[----:B------:R-:W-:Y:S01]  /*4020*/  HFMA2 R0, -RZ, RZ, 0, 5.9604644775390625e-08 ;  /* 0x00000001ff007431 */ /* 0x000fe200000001ff */
[----:B------:R-:W-:-:S03]  /*4030*/  MOV R3, 0xffff ;  /* 0x0000ffff00037802 */ /* 0x000fc60000000f00 */
[----:B------:R-:W-:Y:S04]  /*4040*/  DEPBAR.LE SB2, 0x36 ;  /* 0x0000ad800000791a */ /* 0x000fe80000000000 */
[----:B------:R-:W2:Y:S02]  /*4050*/  UTCATOMSWS.FIND_AND_SET.ALIGN UP0, UR5, UR5 ;  /* 0x00000005000575e3 */ /* 0x000ea40008000800 */
[----:B--2---:R-:W-:Y:S01]  /*4060*/  MOV R4, UR5 ;  /* 0x0000000500047c02 */ /* 0x004fe20008000f00 */
[----:B------:R-:W-:Y:S06]  /*4070*/  BRA.U UP0, `(.L_x_82) ;  /* 0x0000000100187547 */ /* 0x000fec000b800000 */
.L_x_83:
[----:B------:R-:W-:Y:S05]  /*4080*/  NANOSLEEP 0x64 ;  /* 0x000000640000795d */ /* 0x000fea0003800000 */
[----:B------:R-:W-:-:S05]  /*4090*/  UMOV UR5, 0x10 ;  /* 0x0000001000057882 */ /* 0x000fca0000000000 */
[----:B------:R-:W-:Y:S04]  /*40a0*/  DEPBAR.LE SB2, 0x36 ;  /* 0x0000ad800000791a */ /* 0x000fe80000000000 */
[----:B------:R-:W2:Y:S02]  /*40b0*/  UTCATOMSWS.FIND_AND_SET.ALIGN UP0, UR5, UR5 ;  /* 0x00000005000575e3 */ /* 0x000ea40008000800 */
[----:B--2---:R-:W-:Y:S01]  /*40c0*/  MOV R4, UR5 ;  /* 0x0000000500047c02 */ /* 0x004fe20008000f00 */
[----:B------:R-:W-:Y:S05]  /*40d0*/  BRA.U !UP0, `(.L_x_83) ;  /* 0xfffffffd08e87547 */ /* 0x000fea000b83ffff */
.L_x_82:
[-C--:B------:R-:W-:Y:S02]  /*40e0*/  SHF.L.U32 R3, R3, R4.reuse, RZ ;  /* 0x0000000403037219 */ /* 0x080fe400000006ff */
[----:B------:R-:W-:Y:S01]  /*40f0*/  SHF.L.U32 R0, R0, R4, RZ ;  /* 0x0000000400007219 */ /* 0x000fe200000006ff */
[----:B------:R-:W-:Y:S02]  /*4100*/  IMAD.SHL.U32 R4, R4, 0x20, RZ ;  /* 0x0000002004047824 */ /* 0x000fe400078e00ff */
[----:B------:R2:W-:Y:S04]  /*4110*/  ATOMS.OR RZ, [UR4+0x14], R3 ;  /* 0x00001403ffff798c */ /* 0x0005e8000b000004 */
[----:B------:R2:W-:Y:S04]  /*4120*/  ATOMS.OR RZ, [UR4+0x18], R0 ;  /* 0x00001800ffff798c */ /* 0x0005e8000b000004 */
[----:B------:R2:W-:Y:S01]  /*4130*/  STS [UR54+0x280], R4 ;  /* 0x00028004ff007988 */ /* 0x0005e20008000836 */
[----:B------:R-:W-:Y:S05]  /*4140*/  BRA `(.L_x_81) ;  /* 0x0000000000107947 */ /* 0x000fea0003800000 */
.L_x_80:
[----:B------:R-:W-:Y:S02]  /*4150*/  MOV R0, 0xffffffff ;  /* 0xffffffff00007802 */ /* 0x000fe40000000f00 */
[----:B------:R-:W-:-:S03]  /*4160*/  MOV R4, 0x4190 ;  /* 0x0000419000047802 */ /* 0x000fc60000000f00 */
[----:B------:R2:W-:Y:S04]  /*4170*/  STS [UR54+0x280], R0 ;  /* 0x00028000ff007988 */ /* 0x0005e80008000836 */
[----:B-12--5:R-:W-:Y:S05]  /*4180*/  CALL.REL.NOINC `($__internal_1_$__cuda_sm10x_tcgen05_guardrail_trap_phase_invalid_during_alloc) ;  /* 0x0000004400cc7944 */ /* 0x026fea0003c00000 */
.L_x_81:
[----:B------:R-:W-:Y:S05]  /*4190*/  WARPSYNC.ALL ;  /* 0x0000000000007948 */ /* 0x000fea0003800000 */
[----:B------:R-:W3:Y:S01]  /*41a0*/  S2UR UR6, SR_CgaCtaId ;  /* 0x00000000000679c3 */ /* 0x000ee20000008800 */
[----:B------:R-:W-:Y:S01]  /*41b0*/  UMOV UR4, 0x400 ;  /* 0x0000040000047882 */ /* 0x000fe20000000000 */
[----:B------:R-:W-:-:S06]  /*41c0*/  NOP ;  /* 0x0000000000007918 */ /* 0x000fcc0000000000 */
[----:B------:R-:W-:Y:S06]  /*41d0*/  BAR.ARV 0x6, 0xa0 ;  /* 0x0182800000007b1d */ /* 0x000fec0000002000 */
[----:B------:R-:W4:Y:S01]  /*41e0*/  LDCU UR7, c[0x0][0x38c] ;  /* 0x00007180ff0777ac */ /* 0x000f220008000800 */
[----:B------:R-:W-:Y:S01]  /*41f0*/  LOP3.LUT R2, R2, 0xffff, RZ, 0xc0, !PT ;  /* 0x0000ffff02027812 */ /* 0x000fe200078ec0ff */
[----:B------:R-:W-:Y:S01]  /*4200*/  IMAD.MOV.U32 R11, RZ, RZ, 0x1 ;  /* 0x00000001ff0b7424 */ /* 0x000fe200078e00ff */
[----:B------:R-:W-:Y:S01]  /*4210*/  CS2R R8, SRZ ;  /* 0x0000000000087805 */ /* 0x000fe2000001ff00 */
[----:B------:R-:W-:Y:S01]  /*4220*/  IMAD.MOV.U32 R10, RZ, RZ, RZ ;  /* 0x000000ffff0a7224 */ /* 0x000fe200078e00ff */
[----:B------:R-:W-:Y:S01]  /*4230*/  R2UR UR10, R2 ;  /* 0x00000000020a72ca */ /* 0x000fe200000e0000 */
[----:B------:R-:W-:Y:S01]  /*4240*/  UMOV UR19, URZ ;  /* 0x000000ff00137c82 */ /* 0x000fe20008000000 */
[----:B------:R-:W-:Y:S01]  /*4250*/  UMOV UR18, URZ ;  /* 0x000000ff00127c82 */ /* 0x000fe20008000000 */
[----:B------:R-:W-:Y:S01]  /*4260*/  UMOV UR24, 0x0 ;  /* 0x0000000000187882 */ /* 0x000fe20000000000 */
[----:B------:R-:W-:Y:S01]  /*4270*/  UMOV UR25, 0x41004a0 ;  /* 0x041004a000197882 */ /* 0x000fe20000000000 */
[----:B---3--:R-:W-:Y:S01]  /*4280*/  ULEA UR6, UR6, UR4, 0x18 ;  /* 0x0000000406067291 */ /* 0x008fe2000f8ec0ff */
[----:B------:R-:W3:Y:S03]  /*4290*/  LDCU UR4, c[0x0][0x38c] ;  /* 0x00007180ff0477ac */ /* 0x000ee60008000800 */
[----:B------:R-:W-:-:S02]  /*42a0*/  UIADD3 UR12, UPT, UPT, UR6, 0x2600, URZ ;  /* 0x00002600060c7890 */ /* 0x000fc4000fffe0ff */
[----:B----4-:R-:W-:-:S03]  /*42b0*/  UIADD3 UR7, UPT, UPT, UR7, 0x3f, URZ ;  /* 0x0000003f07077890 */ /* 0x010fc6000fffe0ff */
[----:B--2---:R-:W2:Y:S01]  /*42c0*/  LDS R0, [UR6+0x280] ;  /* 0x00028006ff007984 */ /* 0x004ea20008000800 */
[----:B------:R-:W-:Y:S02]  /*42d0*/  UIADD3 UR13, UPT, UPT, UR6, 0x1d600, URZ ;  /* 0x0001d600060d7890 */ /* 0x000fe4000fffe0ff */
[----:B------:R-:W-:Y:S02]  /*42e0*/  USHF.R.S32.HI UR5, URZ, 0x1f, UR7 ;  /* 0x0000001fff057899 */ /* 0x000fe40008011407 */
[----:B------:R-:W-:Y:S02]  /*42f0*/  USHF.R.U32.HI UR12, URZ, 0x4, UR12 ;  /* 0x00000004ff0c7899 */ /* 0x000fe4000801160c */
[----:B------:R-:W-:Y:S02]  /*4300*/  ULEA.HI UR5, UR5, UR7, URZ, 0x6 ;  /* 0x0000000705057291 */ /* 0x000fe4000f8f30ff */
[----:B------:R-:W-:Y:S02]  /*4310*/  USHF.R.U32.HI UR13, URZ, 0x4, UR13 ;  /* 0x00000004ff0d7899 */ /* 0x000fe4000801160d */
[----:B------:R-:W-:-:S02]  /*4320*/  USHF.R.S32.HI UR5, URZ, 0x6, UR5 ;  /* 0x00000006ff057899 */ /* 0x000fc40008011405 */
[----:B------:R-:W-:Y:S02]  /*4330*/  ULOP3.LUT UR12, UR12, 0x3fff, URZ, 0xc0, !UPT ;  /* 0x00003fff0c0c7892 */ /* 0x000fe4000f8ec0ff */
[----:B------:R-:W-:Y:S02]  /*4340*/  UISETP.LT.AND UP0, UPT, UR5, 0x1, UPT ;  /* 0x000000010500788c */ /* 0x000fe4000bf01270 */
[----:B------:R-:W-:Y:S02]  /*4350*/  ULOP3.LUT UR13, UR13, 0x3fff, URZ, 0xc0, !UPT ;  /* 0x00003fff0d0d7892 */ /* 0x000fe4000f8ec0ff */
[----:B------:R-:W-:Y:S02]  /*4360*/  USEL UR11, UR5, 0x1, !UP0 ;  /* 0x00000001050b7887 */ /* 0x000fe4000c000000 */
[----:B------:R-:W-:Y:S02]  /*4370*/  ULOP3.LUT UR12, UR12, 0x10000, URZ, 0xfc, !UPT ;  /* 0x000100000c0c7892 */ /* 0x000fe4000f8efcff */
[----:B------:R-:W-:-:S02]  /*4380*/  ULOP3.LUT UR13, UR13, 0x10000, URZ, 0xfc, !UPT ;  /* 0x000100000d0d7892 */ /* 0x000fc4000f8efcff */
[----:B------:R-:W-:Y:S02]  /*4390*/  UIADD3 UR11, UPT, UPT, -UR11, URZ, URZ ;  /* 0x000000ff0b0b7290 */ /* 0x000fe4000fffe1ff */
[----:B---3--:R-:W-:Y:S01]  /*43a0*/  UISETP.GE.AND UP4, UPT, UR4, 0x1, UPT ;  /* 0x000000010400788c */ /* 0x008fe2000bf86270 */
[----:B------:R-:W-:Y:S01]  /*43b0*/  UMOV UR22, 0x0 ;  /* 0x0000000000167882 */ /* 0x000fe20000000000 */
[----:B------:R-:W-:Y:S01]  /*43c0*/  UMOV UR23, 0x41004a0 ;  /* 0x041004a000177882 */ /* 0x000fe20000000000 */
[----:B--2---:R-:W-:-:S15]  /*43d0*/  R2UR UR20, R0 ;  /* 0x00000000001472ca */ /* 0x004fde00000e0000 */
.L_x_90:
[----:B------:R-:W-:Y:S02]  /*43e0*/  LEA R0, R10, UR6, 0x3 ;  /* 0x000000060a007c11 */ /* 0x000fe4000f8e18ff */
[----:B------:R-:W-:Y:S02]  /*43f0*/  SHF.L.U32 R2, R9, 0x1f, RZ ;  /* 0x0000001f09027819 */ /* 0x000fe400000006ff */
[----:B------:R-:W-:Y:S01]  /*4400*/  PLOP3.LUT P0, PT, PT, PT, UP4, 0x80, 0x8 ;  /* 0x000000000008781c */ /* 0x000fe20003f0f048 */
[----:B------:R-:W-:Y:S01]  /*4410*/  VIADD R3, R0, 0x1e0 ;  /* 0x000001e000037836 */ /* 0x000fe20000000000 */
[----:B--2---:R-:W2:Y:S02]  /*4420*/  SYNCS.PHASECHK.TRANS64.TRYWAIT P1, [R0+URZ+0x1d0], R2 ;  /* 0x0001d002000075a7 */ /* 0x004ea400080211ff */
[----:B--2---:R-:W-:Y:S09]  /*4430*/  @!P1 BRA `(.L_x_84) ;  /* 0x0000003c00ec9947 */ /* 0x004ff20003800000 */
.L_x_187:
[----:B------:R-:W-:Y:S01]  /*4440*/  LEA R4, R10, UR6, 0x4 ;  /* 0x000000060a047c11 */ /* 0x000fe2000f8e20ff */
[----:B------:R-:W-:Y:S01]  /*4450*/  @UP4 ULEA UR4, UR18, UR6, 0x3 ;  /* 0x0000000612044291 */ /* 0x000fe2000f8e18ff */
[----:B------:R-:W-:Y:S01]  /*4460*/  PLOP3.LUT P1, PT, PT, PT, PT, 0x80, 0x8 ;  /* 0x000000000008781c */ /* 0x000fe20003f2f070 */
[----:B------:R-:W-:Y:S01]  /*4470*/  ULEA UR8, UR19, UR6, 0x3 ;  /* 0x0000000613087291 */ /* 0x000fe2000f8e18ff */
[----:B------:R-:W-:Y:S02]  /*4480*/  PRMT R3, RZ, 0x654, R3 ;  /* 0x00000654ff037816 */ /* 0x000fe40000000003 */
[----:B------:R-:W3:Y:S01]  /*4490*/  LDS.128 R4, [R4+0x260] ;  /* 0x0002600004047984 */ /* 0x000ee20000000c00 */
[----:B--2---:R-:W-:Y:S02]  /*44a0*/  @P0 SHF.L.U32 R2, R8, 0x1f, RZ ;  /* 0x0000001f08020819 */ /* 0x004fe400000006ff */
[----:B------:R-:W-:Y:S01]  /*44b0*/  SHF.L.U32 R0, R11, 0x1f, RZ ;  /* 0x0000001f0b007819 */ /* 0x000fe200000006ff */
[----:B------:R-:W-:Y:S01]  /*44c0*/  @!PT LDS RZ, [RZ] ;  /* 0x00000000fffff984 */ /* 0x000fe20000000800 */
[----:B------:R-:W-:Y:S01]  /*44d0*/  @!PT LDS RZ, [RZ] ;  /* 0x00000000fffff984 */ /* 0x000fe20000000800 */
[----:B------:R-:W-:Y:S01]  /*44e0*/  @!PT LDS RZ, [RZ] ;  /* 0x00000000fffff984 */ /* 0x000fe20000000800 */
[----:B------:R-:W-:Y:S01]  /*44f0*/  @!PT LDS RZ, [RZ] ;  /* 0x00000000fffff984 */ /* 0x000fe20000000800 */
[----:B------:R2:W-:Y:S06]  /*4500*/  MEMBAR.ALL.CTA ;  /* 0x0000000000007992 */ /* 0x0005ec0000008000 */
[----:B--2---:R-:W2:Y:S02]  /*4510*/  FENCE.VIEW.ASYNC.S ;  /* 0x00000000000073c6 */ /* 0x004ea40000000000 */
[----:B--2---:R2:W-:Y:S01]  /*4520*/  SYNCS.ARRIVE.TRANS64.RED.A1T0 RZ, [R3+URZ], RZ ;  /* 0x000000ff03ff79a7 */ /* 0x0045e200081004ff */
[----:B------:R2:W4:Y:S01]  /*4530*/  @P0 SYNCS.PHASECHK.TRANS64.TRYWAIT P1, [UR4], R2 ;  /* 0x00000002ff0005a7 */ /* 0x0005220008021104 */
[----:B------:R-:W-:-:S04]  /*4540*/  ULEA.HI UR4, UR19, UR19, URZ, 0x1 ;  /* 0x0000001313047291 */ /* 0x000fc8000f8f08ff */
[----:B------:R-:W-:Y:S02]  /*4550*/  USHF.L.U32 UR9, UR4, 0x5, URZ ;  /* 0x0000000504097899 */ /* 0x000fe400080006ff */
[----:B------:R-:W-:Y:S02]  /*4560*/  ULOP3.LUT UR4, UR4, 0xffe, URZ, 0xc0, !UPT ;  /* 0x00000ffe04047892 */ /* 0x000fe4000f8ec0ff */
[----:B------:R-:W-:Y:S02]  /*4570*/  ULOP3.LUT UR9, UR9, 0xffffffc0, URZ, 0xc0, !UPT ;  /* 0xffffffc009097892 */ /* 0x000fe4000f8ec0ff */
[----:B------:R-:W-:Y:S02]  /*4580*/  UIADD3 UR4, UPT, UPT, -UR4, UR19, URZ ;  /* 0x0000001304047290 */ /* 0x000fe4000fffe1ff */
[----:B------:R-:W-:Y:S01]  /*4590*/  UIADD3 UR9, UPT, UPT, UR20, UR9, URZ ;  /* 0x0000000914097290 */ /* 0x000fe2000fffe0ff */
[----:B------:R-:W1:Y:S03]  /*45a0*/  SYNCS.PHASECHK.TRANS64.TRYWAIT P0, [UR8+0x210], R0 ;  /* 0x00021000ff0075a7 */ /* 0x000e660008001108 */
[----:B------:R-:W-:Y:S01]  /*45b0*/  ULEA UR9, UR4, UR9, 0x14 ;  /* 0x0000000904097291 */ /* 0x000fe2000f8ea0ff */
[----:B-1234-:R-:W-:Y:S11]  /*45c0*/  @!P0 BRA `(.L_x_85) ;  /* 0x0000003c009c8947 */ /* 0x01eff60003800000 */
.L_x_189:
[----:B------:R-:W-:Y:S01]  /*45d0*/  IADD3 R10, PT, PT, R10, 0x1, RZ ;  /* 0x000000010a0a7810 */ /* 0x000fe20007ffe0ff */
[----:B------:R-:W-:Y:S06]  /*45e0*/  BRA.U !UP4, `(.L_x_86) ;  /* 0x000000010c987547 */ /* 0x000fec000b800000 */
[----:B------:R-:W-:Y:S01]  /*45f0*/  UPLOP3.LUT UP2, UPT, UPT, UPT, UPT, 0x40, 0x4 ;  /* 0x000000000004789c */ /* 0x000fe20003f4e870 */
[----:B------:R-:W-:Y:S01]  /*4600*/  UMOV UR17, UR11 ;  /* 0x0000000b00117c82 */ /* 0x000fe20008000000 */
[----:B------:R-:W-:Y:S01]  /*4610*/  UMOV UR16, UR5 ;  /* 0x0000000500107c82 */ /* 0x000fe20008000000 */
[----:B------:R-:W-:-:S08]  /*4620*/  UMOV UR15, UR18 ;  /* 0x00000012000f7c82 */ /* 0x000fd00008000000 */
.L_x_89:
[----:B------:R-:W-:Y:S02]  /*4630*/  UIADD3 UR17, UPT, UPT, UR17, 0x1, URZ ;  /* 0x0000000111117890 */ /* 0x000fe4000fffe0ff */
[----:B--2---:R-:W-:Y:S02]  /*4640*/  ULEA UR7, UR15, UR6, 0x3 ;  /* 0x000000060f077291 */ /* 0x004fe4000f8e18ff */
[----:B------:R-:W-:Y:S01]  /*4650*/  UISETP.NE.AND UP3, UPT, UR17, URZ, UPT ;  /* 0x000000ff1100728c */ /* 0x000fe2000bf65270 */
[----:B---3--:R-:W-:Y:S10]  /*4660*/  @P1 BRA `(.L_x_87) ;  /* 0x00000000000c1947 */ /* 0x008ff40003800000 */
[----:B-1----:R-:W-:Y:S04]  /*4670*/  SHF.L.U32 R2, R8, 0x1f, RZ ;  /* 0x0000001f08027819 */ /* 0x002fe800000006ff */
[----:B------:R-:W1:Y:S02]  /*4680*/  SYNCS.PHASECHK.TRANS64.TRYWAIT P0, [UR7], R2 ;  /* 0x00000002ff0075a7 */ /* 0x000e640008001107 */
[----:B-1----:R-:W-:Y:S05]  /*4690*/  @!P0 BRA `(.L_x_88) ;  /* 0x0000003c00808947 */ /* 0x002fea0003800000 */
.L_x_87:
[----:B------:R-:W-:Y:S01]  /*46a0*/  UISETP.NE.AND UP0, UPT, UR16, 0x1, UPT ;  /* 0x000000011000788c */ /* 0x000fe2000bf05270 */
[----:B------:R-:W-:Y:S01]  /*46b0*/  PLOP3.LUT P1, PT, PT, PT, PT, 0x80, 0x8 ;  /* 0x000000000008781c */ /* 0x000fe20003f2f070 */
[----:B------:R-:W-:Y:S02]  /*46c0*/  UIADD3 UR18, UPT, UPT, UR15, 0x1, URZ ;  /* 0x000000010f127890 */ /* 0x000fe4000fffe0ff */
[----:B------:R-:W-:Y:S02]  /*46d0*/  ULEA UR26, UR15, UR13, 0x8 ;  /* 0x0000000d0f1a7291 */ /* 0x000fe4000f8e40ff */
[----:B------:R-:W-:Y:S01]  /*46e0*/  UISETP.NE.AND UP1, UPT, UR18, 0x1b, UPT ;  /* 0x0000001b1200788c */ /* 0x000fe2000bf25270 */
[----:B------:R-:W-:Y:S01]  /*46f0*/  PLOP3.LUT P0, PT, PT, PT, UP0, 0x80, 0x8 ;  /* 0x000000000008781c */ /* 0x000fe20003f0f008 */
[----:B------:R-:W-:Y:S02]  /*4700*/  ULEA UR28, UR15, UR12, 0x8 ;  /* 0x0000000c0f1c7291 */ /* 0x000fe4000f8e40ff */
[----:B------:R-:W-:Y:S02]  /*4710*/  USEL UR14, URZ, 0x1, UP1 ;  /* 0x00000001ff0e7887 */ /* 0x000fe40008800000 */
[----:B------:R-:W-:Y:S02]  /*4720*/  USEL UR18, UR18, URZ, UP1 ;  /* 0x000000ff12127287 */ /* 0x000fe40008800000 */
[----:B------:R-:W-:Y:S02]  /*4730*/  UIADD3 UR32, UPT, UPT, UR26, 0x2, URZ ;  /* 0x000000021a207890 */ /* 0x000fe4000fffe0ff */
[----:B------:R-:W-:Y:S01]  /*4740*/  @UP0 ULEA UR4, UR18, UR6, 0x3 ;  /* 0x0000000612040291 */ /* 0x000fe2000f8e18ff */
[----:B------:R-:W-:Y:S01]  /*4750*/  LOP3.LUT R8, R8, UR14, RZ, 0x3c, !PT ;  /* 0x0000000e08087c12 */ /* 0x000fe2000f8e3cff */
[----:B------:R-:W-:Y:S02]  /*4760*/  UIADD3 UR30, UPT, UPT, UR28, 0x2, URZ ;  /* 0x000000021c1e7890 */ /* 0x000fe4000fffe0ff */
[----:B------:R-:W-:Y:S01]  /*4770*/  UIADD3 UR7, UPT, UPT, UR7, 0xd8, URZ ;  /* 0x000000d807077890 */ /* 0x000fe2000fffe0ff */
[----:B-1----:R-:W-:Y:S01]  /*4780*/  @P0 SHF.L.U32 R0, R8, 0x1f, RZ ;  /* 0x0000001f08000819 */ /* 0x002fe200000006ff */
[----:B------:R-:W-:Y:S01]  /*4790*/  UMOV UR27, 0x80004020 ;  /* 0x80004020001b7882 */ /* 0x000fe20000000000 */
[----:B------:R-:W-:Y:S01]  /*47a0*/  UMOV UR29, 0x80004020 ;  /* 0x80004020001d7882 */ /* 0x000fe20000000000 */
[----:B------:R-:W-:Y:S01]  /*47b0*/  UMOV UR33, 0x80004020 ;  /* 0x8000402000217882 */ /* 0x000fe20000000000 */
[----:B------:R2:W3:Y:S01]  /*47c0*/  @P0 SYNCS.PHASECHK.TRANS64.TRYWAIT P1, [UR4], R0 ;  /* 0x00000000ff0005a7 */ /* 0x0004e20008021104 */
[----:B------:R-:W-:Y:S01]  /*47d0*/  UIADD3 UR16, UPT, UPT, UR16, -0x1, URZ ;  /* 0xffffffff10107890 */ /* 0x000fe2000fffe0ff */
[----:B------:R2:W-:Y:S01]  /*47e0*/  UTCIMMA gdesc[UR28], gdesc[UR26], tmem[UR9], tmem[UR24], idesc[UR25], UP2 ;  /* 0x00ff181a1c0075ea */ /* 0x0005e20009000109 */
[----:B------:R-:W-:Y:S01]  /*47f0*/  UPLOP3.LUT UP2, UPT, UPT, UPT, UPT, 0x80, 0x8 ;  /* 0x000000000008789c */ /* 0x000fe20003f4f070 */
[----:B------:R-:W-:Y:S01]  /*4800*/  UMOV UR31, 0x80004020 ;  /* 0x80004020001f7882 */ /* 0x000fe20000000000 */
[----:B------:R-:W-:Y:S01]  /*4810*/  UMOV UR15, UR18 ;  /* 0x00000012000f7c82 */ /* 0x000fe20008000000 */
[----:B------:R2:W-:Y:S01]  /*4820*/  UTCIMMA gdesc[UR30], gdesc[UR32], tmem[UR9], tmem[UR22], idesc[UR23], UPT ;  /* 0x00ff16201e0075ea */ /* 0x0005e2000b800109 */
[----:B------:R2:W-:Y:S01]  /*4830*/  UTCBAR.MULTICAST [UR7], URZ, UR10 ;  /* 0x000000ff070073e9 */ /* 0x0005e2000800080a */
[----:B------:R-:W-:Y:S06]  /*4840*/  BRA.U UP3, `(.L_x_89) ;  /* 0xfffffffd03787547 */ /* 0x000fec000b83ffff */
.L_x_86:
[----:B------:R-:W-:Y:S01]  /*4850*/  UIADD3 UR19, UPT, UPT, UR19, 0x1, URZ ;  /* 0x0000000113137890 */ /* 0x000fe2000fffe0ff */
[----:B------:R-:W-:Y:S01]  /*4860*/  LOP3.LUT P0, RZ, R6, 0x1, RZ, 0xc0, !PT ;  /* 0x0000000106ff7812 */ /* 0x000fe2000780c0ff */
[----:B------:R-:W-:Y:S01]  /*4870*/  UIADD3 UR8, UPT, UPT, UR8, 0x1f0, URZ ;  /* 0x000001f008087890 */ /* 0x000fe2000fffe0ff */
[----:B---3--:R-:W-:Y:S01]  /*4880*/  ISETP.NE.AND P1, PT, R10, 0x2, PT ;  /* 0x000000020a00780c */ /* 0x008fe20003f25270 */
[----:B------:R-:W-:-:S03]  /*4890*/  UISETP.NE.AND UP0, UPT, UR19, 0x4, UPT ;  /* 0x000000041300788c */ /* 0x000fc6000bf05270 */
[----:B-12---:R-:W-:Y:S01]  /*48a0*/  SEL R0, RZ, 0x1, P1 ;  /* 0x00000001ff007807 */ /* 0x006fe20000800000 */
[----:B------:R-:W-:Y:S01]  /*48b0*/  USEL UR4, URZ, 0x1, UP0 ;  /* 0x00000001ff047887 */ /* 0x000fe20008000000 */
[----:B------:R-:W-:Y:S01]  /*48c0*/  SEL R10, R10, RZ, P1 ;  /* 0x000000ff0a0a7207 */ /* 0x000fe20000800000 */
[----:B------:R-:W-:Y:S01]  /*48d0*/  USEL UR19, UR19, URZ, UP0 ;  /* 0x000000ff13137287 */ /* 0x000fe20008000000 */
[----:B------:R2:W-:Y:S01]  /*48e0*/  UTCBAR [UR8], URZ ;  /* 0x000000ff080073e9 */ /* 0x0005e200080000ff */
[----:B------:R-:W-:Y:S02]  /*48f0*/  LOP3.LUT R9, R9, R0, RZ, 0x3c, !PT ;  /* 0x0000000009097212 */ /* 0x000fe400078e3cff */
[----:B------:R-:W-:Y:S01]  /*4900*/  LOP3.LUT R11, R11, UR4, RZ, 0x3c, !PT ;  /* 0x000000040b0b7c12 */ /* 0x000fe2000f8e3cff */
[----:B------:R-:W-:Y:S07]  /*4910*/  @P0 BRA `(.L_x_90) ;  /* 0xfffffff800b00947 */ /* 0x000fee000383ffff */
[----:B------:R-:W1:Y:S01]  /*4920*/  S2UR UR4, SR_CgaCtaId ;  /* 0x00000000000479c3 */ /* 0x000e620000008800 */
[----:B------:R-:W-:Y:S01]  /*4930*/  ELECT P0, URZ, PT ;  /* 0x0000000000ff782f */ /* 0x000fe20003800000 */
[----:B------:R-:W-:Y:S01]  /*4940*/  IMAD.MOV.U32 R0, RZ, RZ, 0x1 ;  /* 0x00000001ff007424 */ /* 0x000fe200078e00ff */
[----:B------:R-:W-:Y:S01]  /*4950*/  UIADD3 UR6, UPT, UPT, UR6, 0x210, URZ ;  /* 0x0000021006067890 */ /* 0x000fe2000fffe0ff */
[----:B------:R-:W-:Y:S01]  /*4960*/  SHF.L.U32 R2, R11, 0x1f, RZ ;  /* 0x0000001f0b027819 */ /* 0x000fe200000006ff */
[----:B------:R-:W-:-:S03]  /*4970*/  UMOV UR5, 0x40 ;  /* 0x0000004000057882 */ /* 0x000fc60000000000 */
[----:B------:R-:W-:Y:S01]  /*4980*/  UVIRTCOUNT.DEALLOC.SMPOOL 0x80 ;  /* 0x000000800000784c */ /* 0x000fe20000000000 */
[----:B-1----:R-:W-:Y:S02]  /*4990*/  ULEA UR4, UR4, UR5, 0x18 ;  /* 0x0000000504047291 */ /* 0x002fe4000f8ec0ff */
[----:B------:R-:W-:-:S07]  /*49a0*/  ULEA UR5, UR19, UR6, 0x3 ;  /* 0x0000000613057291 */ /* 0x000fce000f8e18ff */
[----:B------:R1:W-:Y:S02]  /*49b0*/  @P0 STS.U8 [UR4+0x1c], R0 ;  /* 0x00001c00ff000988 */ /* 0x0003e40008000004 */
[----:B------:R-:W3:Y:S02]  /*49c0*/  SYNCS.PHASECHK.TRANS64.TRYWAIT P0, [UR5], R2 ;  /* 0x00000002ff0075a7 */ /* 0x000ee40008001105 */
[----:B-1-3--:R-:W-:Y:S05]  /*49d0*/  @!P0 BRA `(.L_x_91) ;  /* 0x0000003800c88947 */ /* 0x00afea0003800000 */
.L_x_192:
[----:B------:R-:W-:-:S04]  /*49e0*/  UIADD3 UR7, UPT, UPT, UR19, 0x1, URZ ;  /* 0x0000000113077890 */ /* 0x000fc8000fffe0ff */
[----:B------:R-:W-:-:S04]  /*49f0*/  UISETP.NE.AND UP0, UPT, UR7, 0x4, UPT ;  /* 0x000000040700788c */ /* 0x000fc8000bf05270 */
[----:B--2---:R-:W-:Y:S02]  /*4a00*/  USEL UR8, URZ, 0x1, UP0 ;  /* 0x00000001ff087887 */ /* 0x004fe40008000000 */
[----:B------:R-:W-:-:S04]  /*4a10*/  USEL UR7, UR7, URZ, UP0 ;  /* 0x000000ff07077287 */ /* 0x000fc80008000000 */
[----:B------:R-:W-:Y:S01]  /*4a20*/  ULEA UR5, UR7, UR6, 0x3 ;  /* 0x0000000607057291 */ /* 0x000fe2000f8e18ff */
[----:B-1----:R-:W-:-:S04]  /*4a30*/  LOP3.LUT R2, R11, UR8, RZ, 0x3c, !PT ;  /* 0x000000080b027c12 */ /* 0x002fc8000f8e3cff */
[----:B------:R-:W-:-:S04]  /*4a40*/  SHF.L.U32 R3, R2, 0x1f, RZ ;  /* 0x0000001f02037819 */ /* 0x000fc800000006ff */
[----:B------:R-:W1:Y:S02]  /*4a50*/  SYNCS.PHASECHK.TRANS64.TRYWAIT P0, [UR5], R3 ;  /* 0x00000003ff0075a7 */ /* 0x000e640008001105 */
[----:B-1----:R-:W-:Y:S05]  /*4a60*/  @!P0 BRA `(.L_x_92) ;  /* 0x0000003800bc8947 */ /* 0x002fea0003800000 */
.L_x_194:
        /* <DEDUP_REMOVED lines=9> */
.L_x_196:
[----:B------:R-:W-:-:S04]  /*4b00*/  UIADD3 UR7, UPT, UPT, UR7, 0x1, URZ ;  /* 0x0000000107077890 */ /* 0x000fc8000fffe0ff */
[----:B------:R-:W-:-:S04]  /*4b10*/  UISETP.NE.AND UP0, UPT, UR7, 0x4, UPT ;  /* 0x000000040700788c */ /* 0x000fc8000bf05270 */
[----:B------:R-:W-:Y:S02]  /*4b20*/  USEL UR5, URZ, 0x1, UP0 ;  /* 0x00000001ff057887 */ /* 0x000fe40008000000 */
[----:B------:R-:W-:-:S04]  /*4b30*/  USEL UR7, UR7, URZ, UP0 ;  /* 0x000000ff07077287 */ /* 0x000fc80008000000 */
[----:B------:R-:W-:Y:S01]  /*4b40*/  ULEA UR7, UR7, UR6, 0x3 ;  /* 0x0000000607077291 */ /* 0x000fe2000f8e18ff */
[----:B------:R-:W-:-:S04]  /*4b50*/  LOP3.LUT R2, R2, UR5, RZ, 0x3c, !PT ;  /* 0x0000000502027c12 */ /* 0x000fc8000f8e3cff */
[----:B------:R-:W-:-:S04]  /*4b60*/  SHF.L.U32 R2, R2, 0x1f, RZ ;  /* 0x0000001f02027819 */ /* 0x000fc800000006ff */
[----:B------:R-:W2:Y:S02]  /*4b70*/  SYNCS.PHASECHK.TRANS64.TRYWAIT P0, [UR7], R2 ;  /* 0x00000002ff0075a7 */ /* 0x000ea40008001107 */
[----:B--2---:R-:W-:Y:S05]  /*4b80*/  @!P0 BRA `(.L_x_94) ;  /* 0x0000003800a48947 */ /* 0x004fea0003800000 */
.L_x_198:
[----:B------:R-:W-:Y:S01]  /*4b90*/  NOP ;  /* 0x0000000000007918 */ /* 0x000fe20000000000 */
[----:B-1----:R-:W1:Y:S01]  /*4ba0*/  LDS R0, [UR4+0x14] ;  /* 0x00001404ff007984 */ /* 0x002e620008000800 */
[----:B------:R-:W-:Y:S01]  /*4bb0*/  ULOP3.LUT UR6, UR20, 0xffff, URZ, 0xc0, !UPT ;  /* 0x0000ffff14067892 */ /* 0x000fe2000f8ec0ff */
[----:B------:R-:W-:Y:S01]  /*4bc0*/  UMOV UR8, 0xffff ;  /* 0x0000ffff00087882 */ /* 0x000fe20000000000 */
[----:B------:R-:W-:Y:S02]  /*4bd0*/  UMOV UR5, 0x1 ;  /* 0x0000000100057882 */ /* 0x000fe40000000000 */
[----:B------:R-:W-:-:S04]  /*4be0*/  USHF.R.U32.HI UR6, URZ, 0x5, UR6 ;  /* 0x00000005ff067899 */ /* 0x000fc80008011606 */
[----:B------:R-:W-:Y:S02]  /*4bf0*/  USHF.L.U32 UR8, UR8, UR6, URZ ;  /* 0x0000000608087299 */ /* 0x000fe400080006ff */
[----:B------:R-:W-:-:S04]  /*4c00*/  USHF.L.U32 UR5, UR5, UR6, URZ ;  /* 0x0000000605057299 */ /* 0x000fc800080006ff */
[----:B-1----:R-:W-:-:S04]  /*4c10*/  LOP3.LUT R0, R0, UR8, RZ, 0xc0, !PT ;  /* 0x0000000800007c12 */ /* 0x002fc8000f8ec0ff */
[----:B------:R-:W-:-:S13]  /*4c20*/  ISETP.NE.AND P0, PT, R0, UR8, PT ;  /* 0x0000000800007c0c */ /* 0x000fda000bf05270 */
[----:B------:R-:W-:Y:S05]  /*4c30*/  @P0 BRA `(.L_x_95) ;  /* 0x0000000000580947 */ /* 0x000fea0003800000 */
[----:B------:R-:W1:Y:S02]  /*4c40*/  LDS R0, [UR4+0x18] ;  /* 0x00001804ff007984 */ /* 0x000e640008000800 */
[----:B-1----:R-:W-:-:S04]  /*4c50*/  LOP3.LUT R0, R0, UR5, RZ, 0xc0, !PT ;  /* 0x0000000500007c12 */ /* 0x002fc8000f8ec0ff */
[----:B------:R-:W-:-:S13]  /*4c60*/  ISETP.NE.AND P0, PT, R0, UR5, PT ;  /* 0x0000000500007c0c */ /* 0x000fda000bf05270 */
[----:B------:R-:W-:Y:S05]  /*4c70*/  @P0 BRA `(.L_x_96) ;  /* 0x00000000003c0947 */ /* 0x000fea0003800000 */
[----:B------:R-:W1:Y:S01]  /*4c80*/  S2R R2, SR_LANEID ;  /* 0x0000000000027919 */ /* 0x000e620000000000 */
[----:B------:R-:W-:Y:S01]  /*4c90*/  ULOP3.LUT UR8, URZ, UR8, URZ, 0x33, !UPT ;  /* 0x00000008ff087292 */ /* 0x000fe2000f8e33ff */
[----:B------:R-:W-:Y:S02]  /*4ca0*/  VOTEU.ANY UR7, UPT, PT ;  /* 0x0000000000077886 */ /* 0x000fe400038e0100 */
[----:B------:R-:W-:-:S03]  /*4cb0*/  UFLO.U32 UR7, UR7 ;  /* 0x00000007000772bd */ /* 0x000fc600080e0000 */
[----:B------:R-:W-:-:S04]  /*4cc0*/  IMAD.U32 R0, RZ, RZ, UR8 ;  /* 0x00000008ff007e24 */ /* 0x000fc8000f8e00ff */
[----:B------:R2:W3:Y:S02]  /*4cd0*/  REDUX UR6, R0 ;  /* 0x00000000000673c4 */ /* 0x0004e40000000000 */
[----:B------:R4:W-:Y:S01]  /*4ce0*/  UTCATOMSWS.AND URZ, UR8 ;  /* 0x0000000800ff79e3 */ /* 0x0009e20008000000 */
[----:B-1----:R-:W-:Y:S02]  /*4cf0*/  ISETP.EQ.U32.AND P0, PT, R2, UR7, PT ;  /* 0x0000000702007c0c */ /* 0x002fe4000bf02070 */
[----:B--2---:R-:W-:Y:S02]  /*4d00*/  LOP3.LUT R0, RZ, UR5, RZ, 0x33, !PT ;  /* 0x00000005ff007c12 */ /* 0x004fe4000f8e33ff */
[----:B---3--:R-:W-:Y:S02]  /*4d10*/  MOV R2, UR6 ;  /* 0x0000000600027c02 */ /* 0x008fe40008000f00 */
[----:B------:R-:W1:Y:S07]  /*4d20*/  REDUX UR5, R0 ;  /* 0x00000000000573c4 */ /* 0x000e6e0000000000 */
[----:B------:R4:W-:Y:S01]  /*4d30*/  @P0 ATOMS.AND RZ, [UR4+0x14], R2 ;  /* 0x00001402ffff098c */ /* 0x0009e2000a800004 */
[----:B-1----:R-:W-:-:S05]  /*4d40*/  IMAD.U32 R0, RZ, RZ, UR5 ;  /* 0x00000005ff007e24 */ /* 0x002fca000f8e00ff */
[----:B------:R4:W-:Y:S01]  /*4d50*/  @P0 ATOMS.AND RZ, [UR4+0x18], R0 ;  /* 0x00001800ffff098c */ /* 0x0009e2000a800004 */
[----:B------:R-:W-:Y:S05]  /*4d60*/  BRA `(.L_x_97) ;  /* 0x0000000000147947 */ /* 0x000fea0003800000 */
.L_x_96:
[----:B------:R-:W-:Y:S02]  /*4d70*/  MOV R2, 0x4d90 ;  /* 0x00004d9000027802 */ /* 0x000fe40000000f00 */
[----:B-----5:R-:W-:Y:S05]  /*4d80*/  CALL.REL.NOINC `($__internal_0_$__cuda_sm10x_tcgen05_guardrail_trap_col_being_dealloced_not_returned_by_alloc) ;  /* 0x0000003800c07944 */ /* 0x020fea0003c00000 */
[----:B------:R-:W-:Y:S05]  /*4d90*/  BRA `(.L_x_97) ;  /* 0x0000000000087947 */ /* 0x000fea0003800000 */
.L_x_95:
[----:B------:R-:W-:Y:S02]  /*4da0*/  MOV R2, 0x4dc0 ;  /* 0x00004dc000027802 */ /* 0x000fe40000000f00 */
[----:B-----5:R-:W-:Y:S05]  /*4db0*/  CALL.REL.NOINC `($__internal_2_$__cuda_sm10x_tcgen05_guardrail_trap_unallocated_columns_being_dealloced) ;  /* 0x0000003800cc7944 */ /* 0x020fea0003c00000 */
.L_x_97:
[----:B------:R-:W-:Y:S01]  /*4dc0*/  NOP ;  /* 0x0000000000007918 */ /* 0x000fe20000000000 */
[----:B----4-:R-:W-:Y:S05]  /*4dd0*/  EXIT ;  /* 0x000000000000794d */ /* 0x010fea0003800000 */
.L_x_79:
[----:B------:R-:W-:-:S09]  /*4de0*/  UISETP.NE.OR UP0, UPT, UR10, 0x3, !UP5 ;  /* 0x000000030a00788c */ /* 0x000fd2000ef05670 */
[----:B------:R-:W-:Y:S05]  /*4df0*/  BRA.U UP0, `(.L_x_98) ;  /* 0x0000000900e87547 */ /* 0x000fea000b800000 */
[----:B------:R-:W2:Y:S01]  /*4e00*/  LDCU UR25, c[0x0][0x370] ;  /* 0x00006e00ff1977ac */ /* 0x000ea20008000800 */
[----:B------:R-:W3:Y:S01]  /*4e10*/  LDC.64 R16, c[0x0][0x348] ;  /* 0x0000d200ff107b82 */ /* 0x000ee20000000a00 */
[----:B------:R-:W-:Y:S02]  /*4e20*/  HFMA2 R13, -RZ, RZ, 0, 0 ;  /* 0x00000000ff0d7431 */ /* 0x000fe400000001ff */
[----:B------:R-:W-:Y:S01]  /*4e30*/  IMAD.MOV.U32 R15, RZ, RZ, 0x1 ;  /* 0x00000001ff0f7424 */ /* 0x000fe200078e00ff */
[----:B------:R-:W2:Y:S01]  /*4e40*/  LDCU.128 UR20, c[0x0][0xb10] ;  /* 0x00016200ff1477ac */ /* 0x000ea20008000c00 */
[----:B------:R-:W-:Y:S01]  /*4e50*/  IMAD.MOV.U32 R14, RZ, RZ, RZ ;  /* 0x000000ffff0e7224 */ /* 0x000fe200078e00ff */
[----:B------:R-:W-:Y:S01]  /*4e60*/  MOV R12, 0x1000 ;  /* 0x00001000000c7802 */ /* 0x000fe20000000f00 */
[----:B------:R-:W4:Y:S01]  /*4e70*/  LDCU UR24, c[0x0][0x374] ;  /* 0x00006e80ff1877ac */ /* 0x000f220008000800 */
[----:B------:R-:W1:Y:S01]  /*4e80*/  LDC.64 R2, c[0x0][0x888] ;  /* 0x00022200ff027b82 */ /* 0x000e620000000a00 */
[----:B------:R-:W4:Y:S01]  /*4e90*/  LDCU UR13, c[0x0][0xb0c] ;  /* 0x00016180ff0d77ac */ /* 0x000f220008000800 */
[----:B------:R-:W4:Y:S06]  /*4ea0*/  LDCU UR18, c[0x0][0xb20] ;  /* 0x00016400ff1277ac */ /* 0x000f2c0008000800 */
[----:B------:R-:W1:Y:S01]  /*4eb0*/  LDC.64 R4, c[0x0][0x890] ;  /* 0x00022400ff047b82 */ /* 0x000e620000000a00 */
[----:B------:R-:W3:Y:S01]  /*4ec0*/  LDCU UR4, c[0x0][0xb30] ;  /* 0x00016600ff0477ac */ /* 0x000ee20008000800 */
[----:B------:R-:W-:Y:S01]  /*4ed0*/  UMOV UR19, 0x400 ;  /* 0x0000040000137882 */ /* 0x000fe20000000000 */
[----:B------:R-:W-:-:S02]  /*4ee0*/  UISETP.GE.AND UP0, UPT, UR37, 0x1, UPT ;  /* 0x000000012500788c */ /* 0x000fc4000bf06270 */
[----:B------:R-:W-:Y:S02]  /*4ef0*/  ULEA UR19, UR54, UR19, 0x18 ;  /* 0x0000001336137291 */ /* 0x000fe4000f8ec0ff */
[----:B------:R-:W-:Y:S02]  /*4f00*/  UP2UR UR5, UPR, URZ, 0x1 ;  /* 0x00000001ff057883 */ /* 0x000fe40008000000 */
[----:B--2---:R-:W-:Y:S02]  /*4f10*/  UIMAD.WIDE.U32 UR10, UR25, UR20, URZ ;  /* 0x00000014190a72a5 */ /* 0x004fe4000f8e00ff */
[----:B------:R-:W-:Y:S02]  /*4f20*/  UIADD3 UR5, UPT, UPT, UR19, 0x1b0, URZ ;  /* 0x000001b013057890 */ /* 0x000fe4000fffe0ff */
[----:B----4-:R-:W-:Y:S02]  /*4f30*/  UIMAD.WIDE.U32 UR8, UR24, UR23, URZ ;  /* 0x00000017180872a5 */ /* 0x010fe4000f8e00ff */
[----:B------:R-:W-:-:S02]  /*4f40*/  UPLOP3.LUT UP3, UPT, UPT, UPT, UPT, 0x40, 0x4 ;  /* 0x000000000004789c */ /* 0x000fc40003f6e870 */
[----:B------:R-:W-:Y:S01]  /*4f50*/  UISETP.NE.AND UP4, UPT, UR37, 0x1, UPT ;  /* 0x000000012500788c */ /* 0x000fe2000bf85270 */
[----:B------:R-:W2:Y:S01]  /*4f60*/  LDCU.64 UR6, c[0x0][0xb28] ;  /* 0x00016500ff0677ac */ /* 0x000ea20008000a00 */
[----:B------:R-:W-:Y:S02]  /*4f70*/  UISETP.NE.AND UP6, UPT, UR13, 0x1, UPT ;  /* 0x000000010d00788c */ /* 0x000fe4000bfc5270 */
[----:B------:R-:W-:Y:S02]  /*4f80*/  UISETP.NE.AND UP5, UPT, UR22, 0x1, UPT ;  /* 0x000000011600788c */ /* 0x000fe4000bfa5270 */
[----:B------:R-:W-:Y:S02]  /*4f90*/  UPRMT UR54, UR54, 0x654, UR5 ;  /* 0x0000065436367896 */ /* 0x000fe40008000005 */
[----:B------:R-:W-:Y:S02]  /*4fa0*/  USHF.R.U32.HI UR28, URZ, UR21, UR11 ;  /* 0x00000015ff1c7299 */ /* 0x000fe4000801160b */
[----:B------:R-:W-:-:S02]  /*4fb0*/  USHF.R.U32.HI UR27, URZ, UR18, UR9 ;  /* 0x00000012ff1b7299 */ /* 0x000fc40008011609 */
[----:B---3--:R-:W-:-:S11]  /*4fc0*/  UISETP.NE.AND UP2, UPT, UR4, 0x1, UPT ;  /* 0x000000010400788c */ /* 0x008fd6000bf45270 */
.L_x_106:
[C---:B------:R-:W-:Y:S02]  /*4fd0*/  LEA R7, R14.reuse, UR19, 0x3 ;  /* 0x000000130e077c11 */ /* 0x040fe4000f8e18ff */
[----:B------:R-:W-:Y:S02]  /*4fe0*/  SHF.L.U32 R0, R13, 0x1f, RZ ;  /* 0x0000001f0d007819 */ /* 0x000fe400000006ff */
[----:B------:R-:W-:Y:S02]  /*4ff0*/  LEA R8, R14, UR19, 0x4 ;  /* 0x000000130e087c11 */ /* 0x000fe4000f8e20ff */
[----:B---3--:R-:W3:Y:S02]  /*5000*/  SYNCS.PHASECHK.TRANS64.TRYWAIT P0, [R7+URZ+0x1d0], R0 ;  /* 0x0001d000070075a7 */ /* 0x008ee400080011ff */
[----:B---3--:R-:W-:Y:S05]  /*5010*/  @!P0 BRA `(.L_x_99) ;  /* 0x0000003400988947 */ /* 0x008fea0003800000 */
.L_x_199:
[----:B------:R-:W4:Y:S01]  /*5020*/  LDS.128 R8, [R8+0x260] ;  /* 0x0002600008087984 */ /* 0x000f220000000c00 */
[----:B------:R-:W-:Y:S01]  /*5030*/  UISETP.GE.AND UP0, UPT, UR37, 0x1, UPT ;  /* 0x000000012500788c */ /* 0x000fe2000bf06270 */
[----:B------:R-:W-:Y:S01]  /*5040*/  @!PT LDS RZ, [RZ] ;  /* 0x00000000fffff984 */ /* 0x000fe20000000800 */
[----:B------:R-:W-:Y:S01]  /*5050*/  @!PT LDS RZ, [RZ] ;  /* 0x00000000fffff984 */ /* 0x000fe20000000800 */
[----:B------:R-:W-:Y:S01]  /*5060*/  @!PT LDS RZ, [RZ] ;  /* 0x00000000fffff984 */ /* 0x000fe20000000800 */
[----:B------:R-:W-:Y:S01]  /*5070*/  @!PT LDS RZ, [RZ] ;  /* 0x00000000fffff984 */ /* 0x000fe20000000800 */
[----:B------:R1:W-:Y:S06]  /*5080*/  MEMBAR.ALL.CTA ;  /* 0x0000000000007992 */ /* 0x0003ec0000008000 */
[----:B-1----:R-:W1:Y:S01]  /*5090*/  FENCE.VIEW.ASYNC.S ;  /* 0x00000000000073c6 */ /* 0x002e620000000000 */
[----:B----4-:R-:W-:Y:S11]  /*50a0*/  LOP3.LUT P0, RZ, R10, 0x1, RZ, 0xc0, !PT ;  /* 0x000000010aff7812 */ /* 0x010ff6000780c0ff */
[----:B------:R-:W-:Y:S02]  /*50b0*/  @!UPT UIADD3 URZ, UPT, UPT, URZ, URZ, URZ ;  /* 0x000000fffffff290 */ /* 0x000fe4000fffe0ff */
[----:B-1----:R-:W-:Y:S01]  /*50c0*/  VOTEU.ANY UP1, P0 ;  /* 0x0000000000ff7886 */ /* 0x002fe20000020100 */
[----:B------:R-:W-:Y:S11]  /*50d0*/  PLOP3.LUT P0, PT, PT, PT, UP1, 0x80, 0x8 ;  /* 0x000000000008781c */ /* 0x000ff60003f0f018 */
[----:B------:R-:W-:Y:S02]  /*50e0*/  @!UPT UIADD3 URZ, UPT, UPT, URZ, URZ, URZ ;  /* 0x000000fffffff290 */ /* 0x000fe4000fffe0ff */
[----:B---3--:R-:W-:Y:S02]  /*50f0*/  @P0 SHF.R.U32.HI R0, RZ, 0x10, R9 ;  /* 0x00000010ff000819 */ /* 0x008fe40000011609 */
[----:B------:R-:W-:Y:S02]  /*5100*/  @P0 MOV R6, R8 ;  /* 0x0000000800060202 */ /* 0x000fe40000000f00 */
[----:B------:R-:W-:Y:S01]  /*5110*/  @P0 R2UR UR4, R0 ;  /* 0x00000000000402ca */ /* 0x000fe200000e0000 */
[----:B------:R-:W-:Y:S01]  /*5120*/  VIADD R0, R7, 0x1e0 ;  /* 0x000001e007007836 */ /* 0x000fe20000000000 */
[----:B------:R-:W-:Y:S02]  /*5130*/  @P0 LOP3.LUT R8, R9, 0xffff, RZ, 0xc0, !PT ;  /* 0x0000ffff09080812 */ /* 0x000fe400078ec0ff */
[----:B------:R-:W-:Y:S02]  /*5140*/  @P0 R2UR UR8, R6 ;  /* 0x00000000060802ca */ /* 0x000fe400000e0000 */
[----:B------:R-:W-:Y:S02]  /*5150*/  PRMT R0, RZ, 0x654, R0 ;  /* 0x00000654ff007816 */ /* 0x000fe40000000000 */
[----:B------:R-:W-:Y:S02]  /*5160*/  @P0 R2UR UR5, R8 ;  /* 0x00000000080502ca */ /* 0x000fe400000e0000 */
[----:B------:R1:W-:Y:S03]  /*5170*/  SYNCS.ARRIVE.TRANS64.RED.A1T0 RZ, [R0+URZ], RZ ;  /* 0x000000ff00ff79a7 */ /* 0x0003e600081004ff */
[----:B------:R-:W-:Y:S04]  /*5180*/  @UP1 UMOV UR29, UR4 ;  /* 0x00000004001d1c82 */ /* 0x000fe80008000000 */
[----:B------:R-:W-:Y:S04]  /*5190*/  @UP1 UMOV UR15, UR8 ;  /* 0x00000008000f1c82 */ /* 0x000fe80008000000 */
[----:B------:R-:W-:Y:S01]  /*51a0*/  @UP1 UMOV UR14, UR5 ;  /* 0x00000005000e1c82 */ /* 0x000fe20008000000 */
[----:B------:R-:W-:Y:S05]  /*51b0*/  BRA.U !UP0, `(.L_x_100) ;  /* 0x0000000108947547 */ /* 0x000fea000b800000 */
[----:B------:R-:W-:Y:S02]  /*51c0*/  UIMAD.WIDE.U32 UR30, UR14, UR23, URZ ;  /* 0x000000170e1e72a5 */ /* 0x000fe4000f8e00ff */
[----:B------:R-:W-:Y:S02]  /*51d0*/  UIMAD.WIDE.U32 UR40, UR15, UR20, URZ ;  /* 0x000000140f2872a5 */ /* 0x000fe4000f8e00ff */
[----:B------:R-:W-:Y:S02]  /*51e0*/  USEL UR4, UR24, UR27, !UP5 ;  /* 0x0000001b18047287 */ /* 0x000fe4000e800000 */
[----:B------:R-:W-:Y:S02]  /*51f0*/  USHF.R.U32.HI UR32, URZ, UR18, UR31 ;  /* 0x00000012ff207299 */ /* 0x000fe4000801161f */
[----:B--2---:R-:W-:Y:S02]  /*5200*/  UIMAD.WIDE.U32 UR38, UR4, UR6, URZ ;  /* 0x00000006042672a5 */ /* 0x004fe4000f8e00ff */
[----:B------:R-:W-:Y:S02]  /*5210*/  USEL UR9, UR25, UR28, !UP6 ;  /* 0x0000001c19097287 */ /* 0x000fe4000f000000 */
[----:B------:R-:W-:Y:S02]  /*5220*/  USEL UR8, UR14, UR32, !UP5 ;  /* 0x000000200e087287 */ /* 0x000fe4000e800000 */
[----:B------:R-:W-:Y:S02]  /*5230*/  UIMAD.WIDE.U32 UR34, UR9, UR6, URZ ;  /* 0x00000006092272a5 */ /* 0x000fe4000f8e00ff */
[----:B------:R-:W-:Y:S02]  /*5240*/  UIMAD.WIDE.U32 UR16, UR8, UR6, URZ ;  /* 0x00000006081072a5 */ /* 0x000fe4000f8e00ff */
[----:B------:R-:W-:Y:S02]  /*5250*/  @UP4 USHF.R.U32.HI UR9, URZ, UR7, UR35 ;  /* 0x00000007ff094299 */ /* 0x000fe40008011623 */
[----:B------:R-:W-:Y:S02]  /*5260*/  USHF.R.U32.HI UR17, URZ, UR7, UR17 ;  /* 0x00000007ff117299 */ /* 0x000fe40008011611 */
[----:B------:R-:W-:Y:S02]  /*5270*/  UIMAD UR10, UR37, UR9, URZ ;  /* 0x00000009250a72a4 */ /* 0x000fe4000f8e02ff */
[----:B------:R-:W-:Y:S01]  /*5280*/  USEL UR17, UR8, UR17, !UP4 ;  /* 0x0000001108117287 */ /* 0x000fe2000e000000 */
[----:B------:R-:W-:Y:S02]  /*5290*/  UMOV UR31, UR41 ;  /* 0x00000029001f7c82 */ /* 0x000fe40008000000 */
[----:B------:R-:W-:Y:S02]  /*52a0*/  USHF.R.U32.HI UR30, URZ, UR21, UR31 ;  /* 0x00000015ff1e7299 */ /* 0x000fe4000801161f */
[----:B------:R-:W-:Y:S02]  /*52b0*/  UIADD3 UR16, UPT, UPT, -UR17, URZ, URZ ;  /* 0x000000ff11107290 */ /* 0x000fe4000fffe1ff */
[----:B------:R-:W-:Y:S02]  /*52c0*/  USEL UR5, UR15, UR30, !UP6 ;  /* 0x0000001e0f057287 */ /* 0x000fe4000f000000 */
[----:B------:R-:W-:Y:S01]  /*52d0*/  UIMAD UR16, UR37, UR16, UR8 ;  /* 0x00000010251072a4 */ /* 0x000fe2000f8e0208 */
[----:B------:R-:W-:Y:S02]  /*52e0*/  UMOV UR31, UR39 ;  /* 0x00000027001f7c82 */ /* 0x000fe40008000000 */
[----:B------:R-:W-:Y:S04]  /*52f0*/  @UP4 USHF.R.U32.HI UR4, URZ, UR7, UR31 ;  /* 0x00000007ff044299 */ /* 0x000fe8000801161f */
[----:B------:R-:W-:Y:S04]  /*5300*/  UIMAD UR4, UR37, UR4, URZ ;  /* 0x00000004250472a4 */ /* 0x000fe8000f8e02ff */
[----:B------:R-:W-:Y:S04]  /*5310*/  UISETP.GE.AND UP0, UPT, UR8, UR4, UPT ;  /* 0x000000040800728c */ /* 0x000fe8000bf06270 */
[----:B------:R-:W-:Y:S02]  /*5320*/  UISETP.GE.OR UP0, UPT, UR5, UR10, UP0 ;  /* 0x0000000a0500728c */ /* 0x000fe40008706670 */
[----:B------:R-:W-:Y:S09]  /*5330*/  UIMAD.WIDE.U32 UR10, UR5, UR6, URZ ;  /* 0x00000006050a72a5 */ /* 0x000ff2000f8e00ff */
[----:B------:R-:W-:Y:S04]  /*5340*/  @!UP0 USHF.R.U32.HI UR4, URZ, UR7, UR11 ;  /* 0x00000007ff048299 */ /* 0x000fe8000801160b */
[----:B------:R-:W-:Y:S04]  /*5350*/  @!UP0 USEL UR4, UR5, UR4, !UP4 ;  /* 0x0000000405048287 */ /* 0x000fe8000e000000 */
[----:B------:R-:W-:Y:S02]  /*5360*/  @!UP0 UIMAD UR12, UR9, UR16, UR4 ;  /* 0x00000010090c82a4 */ /* 0x000fe4000f8e0204 */
[----:B------:R-:W-:Y:S02]  /*5370*/  @!UP0 UIADD3 UR16, UPT, UPT, UR17, -UR4, URZ ;  /* 0x8000000411108290 */ /* 0x000fe4000fffe0ff */
[----:B------:R-:W-:Y:S02]  /*5380*/  UIADD3 UR9, UPT, UPT, -UR5, URZ, URZ ;  /* 0x000000ff05097290 */ /* 0x000fe4000fffe1ff */
[----:B------:R-:W-:Y:S02]  /*5390*/  UIADD3 UR4, UPT, UPT, -UR8, URZ, URZ ;  /* 0x000000ff08047290 */ /* 0x000fe4000fffe1ff */
[----:B------:R-:W-:Y:S02]  /*53a0*/  @!UP0 UIMAD UR8, UR16, UR37, UR5 ;  /* 0x00000025100882a4 */ /* 0x000fe4000f8e0205 */
[----:B------:R-:W-:Y:S02]  /*53b0*/  UIMAD UR15, UR13, UR9, UR15 ;  /* 0x000000090d0f72a4 */ /* 0x000fe4000f8e020f */
[----:B------:R-:W-:Y:S01]  /*53c0*/  UIMAD UR14, UR22, UR4, UR14 ;  /* 0x00000004160e72a4 */ /* 0x000fe2000f8e020e */
[----:B------:R-:W-:Y:S02]  /*53d0*/  @!UP0 UMOV UR5, UR12 ;  /* 0x0000000c00058c82 */ /* 0x000fe40008000000 */
[----:B------:R-:W-:Y:S02]  /*53e0*/  UIMAD UR15, UR5, UR13, UR15 ;  /* 0x0000000d050f72a4 */ /* 0x000fe4000f8e020f */
[----:B------:R-:W-:Y:S11]  /*53f0*/  UIMAD UR14, UR8, UR22, UR14 ;  /* 0x00000016080e72a4 */ /* 0x000ff6000f8e020e */
[----:B------:R-:W-:Y:S01]  /*5400*/  @!UPT UIADD3 URZ, UPT, UPT, URZ, URZ, URZ ;  /* 0x000000fffffff290 */ /* 0x000fe2000fffe0ff */
.L_x_100:
[----:B------:R-:W3:Y:S01]  /*5410*/  @!UP2 LDCU.128 UR8, c[0x0][0xb10] ;  /* 0x00016200ff08a7ac */ /* 0x000ee20008000c00 */
[C---:B------:R-:W-:Y:S02]  /*5420*/  ISETP.NE.U32.AND P1, PT, R4.reuse, RZ, PT ;  /* 0x000000ff0400720c */ /* 0x040fe40003f25070 */
[----:B------:R-:W-:Y:S02]  /*5430*/  ISETP.NE.U32.AND P0, PT, R4, RZ, PT ;  /* 0x000000ff0400720c */ /* 0x000fe40003f05070 */
[C---:B------:R-:W-:Y:S02]  /*5440*/  ISETP.NE.AND.EX P1, PT, R5.reuse, RZ, PT, P1 ;  /* 0x000000ff0500720c */ /* 0x040fe40003f25310 */
[----:B------:R-:W-:Y:S01]  /*5450*/  ISETP.NE.AND.EX P0, PT, R5, RZ, PT, P0 ;  /* 0x000000ff0500720c */ /* 0x000fe20003f05300 */
[----:B------:R-:W4:Y:S01]  /*5460*/  @!UP2 LDCU UR5, c[0x0][0xb0c] ;  /* 0x00016180ff05a7ac */ /* 0x000f220008000800 */
[----:B------:R-:W-:Y:S01]  /*5470*/  SHF.L.U32 R6, R15, 0x1f, RZ ;  /* 0x0000001f0f067819 */ /* 0x000fe200000006ff */
[----:B---3--:R-:W-:Y:S04]  /*5480*/  UIMAD.WIDE.U32 UR16, UR15, UR8, URZ ;  /* 0x000000080f1072a5 */ /* 0x008fe8000f8e00ff */
[----:B------:R-:W-:Y:S02]  /*5490*/  @!UP2 USHF.R.U32.HI UR4, URZ, UR9, UR17 ;  /* 0x00000009ff04a299 */ /* 0x000fe40008011611 */
[----:B------:R-:W-:Y:S02]  /*54a0*/  UIMAD.WIDE.U32 UR16, UR14, UR11, URZ ;  /* 0x0000000b0e1072a5 */ /* 0x000fe4000f8e00ff */
[----:B----4-:R-:W-:Y:S04]  /*54b0*/  @!UP2 UISETP.NE.AND UP0, UPT, UR5, 0x1, UPT ;  /* 0x000000010500a88c */ /* 0x010fe8000bf05270 */
[----:B------:R-:W-:Y:S02]  /*54c0*/  @!UP2 USEL UR8, UR15, UR4, !UP0 ;  /* 0x000000040f08a287 */ /* 0x000fe4000c000000 */
[----:B------:R-:W-:Y:S01]  /*54d0*/  @!UP2 UISETP.NE.AND UP0, UPT, UR10, 0x1, UPT ;  /* 0x000000010a00a88c */ /* 0x000fe2000bf05270 */
[----:B------:R-:W3:Y:S02]  /*54e0*/  @!UP2 LDCU UR4, c[0x0][0xb20] ;  /* 0x00016400ff04a7ac */ /* 0x000ee40008000800 */
[----:B---3--:R-:W-:Y:S04]  /*54f0*/  @!UP2 USHF.R.U32.HI UR4, URZ, UR4, UR17 ;  /* 0x00000004ff04a299 */ /* 0x008fe80008011611 */
[----:B------:R-:W-:Y:S04]  /*5500*/  @!UP2 USEL UR9, UR14, UR4, !UP0 ;  /* 0x000000040e09a287 */ /* 0x000fe8000c000000 */
[----:B------:R-:W-:Y:S02]  /*5510*/  @!UP2 UIADD3 UR4, UPT, UPT, -UR8, UR9, URZ ;  /* 0x000000090804a290 */ /* 0x000fe4000fffe1ff */
[----:B------:R-:W-:Y:S02]  /*5520*/  @!UP2 UIADD3 UR8, UPT, UPT, UR8, -UR9, URZ ;  /* 0x800000090808a290 */ /* 0x000fe4000fffe0ff */
[----:B------:R-:W-:Y:S02]  /*5530*/  @!UP2 UIMAD UR15, UR4, UR5, UR15 ;  /* 0x00000005040fa2a4 */ /* 0x000fe4000f8e020f */
[----:B------:R-:W-:Y:S01]  /*5540*/  @!UP2 UIMAD UR14, UR8, UR10, UR14 ;  /* 0x0000000a080ea2a4 */ /* 0x000fe2000f8e020e */
[----:B------:R-:W-:Y:S11]  /*5550*/  BRA.U UP3, `(.L_x_101) ;  /* 0x0000000103107547 */ /* 0x000ff6000b800000 */
[----:B------:R-:W-:Y:S04]  /*5560*/  MOV R7, UR26 ;  /* 0x0000001a00077c02 */ /* 0x000fe80008000f00 */
[----:B------:R-:W-:Y:S04]  /*5570*/  SHF.L.U32 R7, R7, 0x1f, RZ ;  /* 0x0000001f07077819 */ /* 0x000fe800000006ff */
[----:B------:R-:W3:Y:S02]  /*5580*/  SYNCS.PHASECHK.TRANS64.TRYWAIT P2, [UR19+0x1c8], R7 ;  /* 0x0001c807ff0075a7 */ /* 0x000ee40008041113 */
[----:B---3--:R-:W-:Y:S05]  /*5590*/  @!P2 BRA `(.L_x_102) ;  /* 0x00000030004ca947 */ /* 0x008fea0003800000 */
.L_x_101:
[----:B------:R-:W-:Y:S05]  /*55a0*/  @!P1 BRA `(.L_x_103) ;  /* 0x00000000002c9947 */ /* 0x000fea0003800000 */
[----:B------:R-:W-:Y:S01]  /*55b0*/  ISETP.NE.U32.AND P1, PT, R2, RZ, PT ;  /* 0x000000ff0200720c */ /* 0x000fe20003f25070 */
[----:B------:R-:W-:Y:S03]  /*55c0*/  IMAD.MOV.U32 R80, RZ, RZ, 0x1 ;  /* 0x00000001ff507424 */ /* 0x000fe600078e00ff */
[----:B------:R-:W-:Y:S11]  /*55d0*/  ISETP.NE.AND.EX P1, PT, R3, RZ, PT, P1 ;  /* 0x000000ff0300720c */ /* 0x000ff60003f25310 */
[----:B------:R-:W-:Y:S02]  /*55e0*/  @!UPT UIADD3 URZ, UPT, UPT, URZ, URZ, URZ ;  /* 0x000000fffffff290 */ /* 0x000fe4000fffe0ff */
[----:B------:R-:W3:Y:S01]  /*55f0*/  @P1 LDC.64 R8, c[0x0][0x888] ;  /* 0x00022200ff081b82 */ /* 0x000ee20000000a00 */
[----:B-1----:R-:W-:Y:S04]  /*5600*/  @P1 IMAD R0, R4, UR36, RZ ;  /* 0x0000002404001c24 */ /* 0x002fe8000f8e02ff */
[----:B---3--:R-:W-:Y:S04]  /*5610*/  @P1 IMAD.WIDE R8, R0, 0x4, R8 ;  /* 0x0000000400081825 */ /* 0x008fe800078e0208 */
[----:B------:R-:W-:Y:S01]  /*5620*/  HFMA2 R0, -RZ, RZ, 0, 5.9604644775390625e-08 ;  /* 0x00000001ff007431 */ /* 0x000fe200000001ff */
[----:B-----5:R3:W5:Y:S04]  /*5630*/  @P1 LDG.E R39, desc[UR52][R8.64] ;  /* 0x0000003408271981 */ /* 0x020768000c1e1900 */
[----:B------:R-:W-:Y:S01]  /*5640*/  @!P1 PRMT R80, R0, 0x7610, R80 ;  /* 0x0000761000509816 */ /* 0x000fe20000000050 */
[----:B---3--:R-:W4:Y:S06]  /*5650*/  @!P1 LDC R39, c[0x0][0x880] ;  /* 0x00022000ff279b82 */ /* 0x008f2c0000000800 */
.L_x_103:
[----:B----45:R-:W-:Y:S01]  /*5660*/  @!P0 ISETP.EQ.AND P1, PT, R39, RZ, PT ;  /* 0x000000ff2700820c */ /* 0x030fe20003f22270 */
[----:B------:R-:W-:Y:S01]  /*5670*/  @!UPT UIADD3 URZ, UPT, UPT, URZ, URZ, URZ ;  /* 0x000000fffffff290 */ /* 0x000fe2000fffe0ff */
[----:B------:R-:W-:Y:S11]  /*5680*/  @!P0 BRA `(.L_x_104) ;  /* 0x0000000000188947 */ /* 0x000ff60003800000 */
[----:B------:R-:W-:Y:S02]  /*5690*/  LOP3.LUT P0, RZ, R80, 0xff, RZ, 0xc0, !PT ;  /* 0x000000ff50ff7812 */ /* 0x000fe4000780c0ff */
[----:B------:R-:W-:Y:S04]  /*56a0*/  ISETP.NE.U32.AND P1, PT, R2, RZ, PT ;  /* 0x000000ff0200720c */ /* 0x000fe80003f25070 */
[----:B------:R-:W-:Y:S04]  /*56b0*/  ISETP.NE.AND.EX P1, PT, R3, RZ, PT, P1 ;  /* 0x000000ff0300720c */ /* 0x000fe80003f25310 */
[----:B------:R-:W-:Y:S03]  /*56c0*/  PLOP3.LUT P1, PT, P1, PT, PT, 0x8, 0x80 ;  /* 0x000000000080781c */ /* 0x000fe60000f2e170 */
[----:B------:R-:W-:Y:S11]  /*56d0*/  @P0 ISETP.EQ.AND P1, PT, R39, RZ, PT ;  /* 0x000000ff2700020c */ /* 0x000ff60003f22270 */
[----:B------:R-:W-:Y:S02]  /*56e0*/  @!UPT UIADD3 URZ, UPT, UPT, URZ, URZ, URZ ;  /* 0x000000fffffff290 */ /* 0x000fe4000fffe0ff */
.L_x_104:
[----:B------:R-:W3:Y:S01]  /*56f0*/  SYNCS.PHASECHK.TRANS64.TRYWAIT P0, [UR19+0x1b8], R6 ;  /* 0x0001b806ff0075a7 */ /* 0x000ee20008001113 */
[----:B------:R-:W-:Y:S02]  /*5700*/  ELECT P2, URZ, PT ;  /* 0x0000000000ff782f */ /* 0x000fe40003840000 */
[----:B------:R-:W-:Y:S01]  /*5710*/  IADD3 R14, PT, PT, R14, 0x1, RZ ;  /* 0x000000010e0e7810 */ /* 0x000fe20007ffe0ff */
[----:B---3--:R-:W-:Y:S10]  /*5720*/  @!P0 BRA `(.L_x_105) ;  /* 0x0000003000008947 */ /* 0x008ff40003800000 */
.L_x_202:
[----:B------:R-:W-:Y:S01]  /*5730*/  PLOP3.LUT P1, PT, P1, P2, PT, 0xf2, 0x2f ;  /* 0x00000000002f781c */ /* 0x000fe20000f25e72 */
[----:B------:R-:W-:Y:S01]  /*5740*/  UMOV UR16, 0x0 ;  /* 0x0000000000107882 */ /* 0x000fe20000000000 */
[----:B------:R-:W-:Y:S01]  /*5750*/  UMOV UR17, 0x10000000 ;  /* 0x1000000000117882 */ /* 0x000fe20000000000 */
[----:B------:R-:W-:Y:S01]  /*5760*/  UMOV UR12, UR36 ;  /* 0x00000024000c7c82 */ /* 0x000fe20008000000 */
[----:B------:R-:W-:Y:S01]  /*5770*/  LOP3.LUT R15, R15, 0x1, RZ, 0x3c, !PT ;  /* 0x000000010f0f7812 */ /* 0x000fe200078e3cff */
[----:B------:R-:W-:Y:S01]  /*5780*/  UPLOP3.LUT UP3, UPT, UPT, UPT, UPT, 0x80, 0x8 ;  /* 0x000000000008789c */ /* 0x000fe20003f6f070 */
[----:B------:R-:W-:Y:S07]  /*5790*/  UMOV UR36, UR29 ;  /* 0x0000001d00247c82 */ /* 0x000fee0008000000 */
[----:B-1----:R-:W-:Y:S01]  /*57a0*/  @!P1 IADD3 R6, P0, PT, R16, 0x580, RZ ;  /* 0x0000058010069810 */ /* 0x002fe20007f1e0ff */
[----:B------:R-:W-:Y:S03]  /*57b0*/  VOTEU.ALL UP0, P1 ;  /* 0x0000000000ff7886 */ /* 0x000fe60000800000 */
[----:B------:R-:W-:Y:S01]  /*57c0*/  @!P1 R2UR UR5, R6 ;  /* 0x00000000060592ca */ /* 0x000fe200000e0000 */
[----:B------:R-:W-:Y:S01]  /*57d0*/  @!P1 IMAD.X R0, RZ, RZ, R17, P0 ;  /* 0x000000ffff009224 */ /* 0x000fe200000e0611 */
[----:B------:R-:W-:Y:S01]  /*57e0*/  @!UP0 USHF.L.U32 UR10, UR51, 0x6, URZ ;  /* 0x00000006330a8899 */ /* 0x000fe200080006ff */
[----:B------:R-:W-:Y:S01]  /*57f0*/  ISETP.NE.AND P0, PT, R14, 0x2, PT ;  /* 0x000000020e00780c */ /* 0x000fe20003f05270 */
[----:B------:R-:W-:Y:S02]  /*5800*/  @!UP0 USHF.L.U32 UR11, UR50, 0x6, URZ ;  /* 0x00000006320b8899 */ /* 0x000fe400080006ff */
[----:B------:R-:W-:Y:S01]  /*5810*/  @!P1 R2UR UR4, R0 ;  /* 0x00000000000492ca */ /* 0x000fe200000e0000 */
[----:B------:R-:W-:Y:S01]  /*5820*/  @!UP0 UIADD3 UR8, UPT, UPT, UR19, 0x400, URZ ;  /* 0x0000040013088890 */ /* 0x000fe2000fffe0ff */
[----:B------:R-:W-:Y:S01]  /*5830*/  SEL R0, RZ, 0x1, P0 ;  /* 0x00000001ff007807 */ /* 0x000fe20000000000 */
[----:B------:R-:W-:Y:S01]  /*5840*/  @!UP0 UIADD3 UR9, UPT, UPT, UR19, 0x1b0, URZ ;  /* 0x000001b013098890 */ /* 0x000fe2000fffe0ff */
[----:B------:R-:W-:Y:S01]  /*5850*/  SEL R14, R14, RZ, P0 ;  /* 0x000000ff0e0e7207 */ /* 0x000fe20000000000 */
[----:B------:R-:W-:Y:S01]  /*5860*/  VOTEU.ALL UP0, P1 ;  /* 0x0000000000ff7886 */ /* 0x000fe20000800000 */
[----:B------:R-:W-:Y:S01]  /*5870*/  LOP3.LUT R13, R13, R0, RZ, 0x3c, !PT ;  /* 0x000000000d0d7212 */ /* 0x000fe200078e3cff */
[----:B------:R-:W-:Y:S01]  /*5880*/  IMAD.U32 R6, RZ, RZ, UR5 ;  /* 0x00000005ff067e24 */ /* 0x000fe2000f8e00ff */
[----:B------:R-:W-:Y:S02]  /*5890*/  UIADD3 UR51, UPT, UPT, UR14, UR48, URZ ;  /* 0x000000300e337290 */ /* 0x000fe4000fffe0ff */
[----:B------:R-:W-:Y:S03]  /*58a0*/  UIADD3 UR50, UPT, UPT, UR15, UR49, URZ ;  /* 0x000000310f327290 */ /* 0x000fe6000fffe0ff */
[----:B------:R-:W-:Y:S01]  /*58b0*/  IMAD.U32 R7, RZ, RZ, UR4 ;  /* 0x00000004ff077e24 */ /* 0x000fe2000f8e00ff */
[----:B------:R-:W-:Y:S04]  /*58c0*/  @!P1 R2UR UR4, R6 ;  /* 0x00000000060492ca */ /* 0x000fe800000e0000 */
[----:B------:R-:W-:Y:S11]  /*58d0*/  @!P1 R2UR UR5, R7 ;  /* 0x00000000070592ca */ /* 0x000ff600000e0000 */
[----:B------:R-:W-:Y:S02]  /*58e0*/  @!UPT UIADD3 URZ, UPT, UPT, URZ, URZ, URZ ;  /* 0x000000fffffff290 */ /* 0x000fe4000fffe0ff */
[----:B------:R3:W-:Y:S01]  /*58f0*/  @!UP0 UTMALDG.3D [UR8], [UR4], desc[UR16] ;  /* 0x00001008040085b4 */ /* 0x0007e20008011000 */
[----:B------:R3:W-:Y:S01]  /*5900*/  @!P1 SYNCS.ARRIVE.TRANS64.RED.A0TR RZ, [UR19+0x1b0], R12 ;  /* 0x0001b00cffff99a7 */ /* 0x0007e20008300413 */
[----:B------:R-:W-:Y:S01]  /*5910*/  SYNCS.ARRIVE.TRANS64.RED.A1T0 RZ, [UR54], RZ ;  /* 0x000000ffffff79a7 */ /* 0x000fe20008100436 */
[----:B------:R-:W-:Y:S05]  /*5920*/  BRA.U UP1, `(.L_x_106) ;  /* 0xfffffff501a87547 */ /* 0x000fea000b83ffff */
[----:B------:R-:W-:Y:S07]  /*5930*/  MOV R0, UR19 ;  /* 0x0000001300007c02 */ /* 0x000fee0008000f00 */
.L_x_107:
[----:B-1----:R-:W-:-:S04]  /*5940*/  SHF.L.U32 R2, R15, 0x1f, RZ ;  /* 0x0000001f0f027819 */ /* 0x002fc800000006ff */
[----:B------:R1:W4:Y:S03]  /*5950*/  SYNCS.PHASECHK.TRANS64.TRYWAIT P0, [R0+URZ+0x1b8], R2 ;  /* 0x0001b802000075a7 */ /* 0x00032600080011ff */
[----:B----4-:R-:W-:Y:S05]  /*5960*/  @!P0 NANOSLEEP.SYNCS 0x989680 ;  /* 0x009896800000895d */ /* 0x010fea0003900000 */
[----:B------:R-:W4:Y:S02]  /*5970*/  @!P0 SYNCS.PHASECHK.TRANS64 P0, [R0+URZ+0x1b8], R2 ;  /* 0x0001b802000085a7 */ /* 0x000f2400080010ff */
[----:B--234-:R-:W-:Y:S05]  /*5980*/  @P0 EXIT ;  /* 0x000000000000094d */ /* 0x01cfea0003800000 */
[----:B------:R-:W-:Y:S05]  /*5990*/  BRA `(.L_x_107) ;  /* 0xfffffffc00e87947 */ /* 0x000fea000383ffff */
.L_x_98:
[----:B------:R-:W-:-:S06]  /*59a0*/  UISETP.GE.AND UP0, UPT, UR10, 0x4, UPT ;  /* 0x000000040a00788c */ /* 0x000fcc000bf06270 */
[----:B------:R-:W-:-:S13]  /*59b0*/  PLOP3.LUT P0, PT, PT, PT, UP0, 0x80, 0x8 ;  /* 0x000000000008781c */ /* 0x000fda0003f0f008 */
[----:B-1----:R-:W-:Y:S05]  /*59c0*/  @!P0 EXIT ;  /* 0x000000000000894d */ /* 0x002fea0003800000 */
[----:B------:R-:W-:Y:S01]  /*59d0*/  BAR.SYNC.DEFER_BLOCKING 0x6, 0xa0 ;  /* 0x0182800000007b1d */ /* 0x000fe20000010000 */
[C---:B------:R-:W-:Y:S01]  /*59e0*/  IMAD.SHL.U32 R5, R69.reuse, 0x40, RZ ;  /* 0x0000004045057824 */ /* 0x040fe200078e00ff */
[----:B------:R-:W-:Y:S01]  /*59f0*/  CS2R R84, SRZ ;  /* 0x0000000000547805 */ /* 0x000fe2000001ff00 */
[C---:B------:R-:W-:Y:S01]  /*5a00*/  IMAD.SHL.U32 R2, R69.reuse, 0x20, RZ ;  /* 0x0000002045027824 */ /* 0x040fe200078e00ff */
[----:B------:R-:W-:Y:S01]  /*5a10*/  CS2R R82, SRZ ;  /* 0x0000000000527805 */ /* 0x000fe2000001ff00 */
[----:B------:R-:W-:Y:S01]  /*5a20*/  IMAD.SHL.U32 R3, R69, 0x8, RZ ;  /* 0x0000000845037824 */ /* 0x000fe200078e00ff */
[----:B------:R-:W-:Y:S01]  /*5a30*/  UMOV UR57, 0x400 ;  /* 0x0000040000397882 */ /* 0x000fe20000000000 */
[----:B------:R-:W-:Y:S01]  /*5a40*/  LOP3.LUT R4, R5, 0x180, RZ, 0xc0, !PT ;  /* 0x0000018005047812 */ /* 0x000fe200078ec0ff */
[----:B------:R-:W-:Y:S01]  /*5a50*/  ULEA UR57, UR54, UR57, 0x18 ;  /* 0x0000003936397291 */ /* 0x000fe2000f8ec0ff */
[----:B------:R-:W-:Y:S01]  /*5a60*/  LOP3.LUT R2, R2, 0xc00, RZ, 0xc0, !PT ;  /* 0x00000c0002027812 */ /* 0x000fe200078ec0ff */
[----:B------:R-:W1:Y:S01]  /*5a70*/  LDC.64 R70, c[0x0][0x888] ;  /* 0x00022200ff467b82 */ /* 0x000e620000000a00 */
[----:B------:R-:W-:Y:S01]  /*5a80*/  LOP3.LUT R3, R4, 0x30, R3, 0xf8, !PT ;  /* 0x0000003004037812 */ /* 0x000fe200078ef803 */
[C---:B------:R-:W-:Y:S01]  /*5a90*/  IMAD.SHL.U32 R4, R69.reuse, 0x2, RZ ;  /* 0x0000000245047824 */ /* 0x040fe200078e00ff */
[--C-:B------:R-:W-:Y:S01]  /*5aa0*/  LOP3.LUT R2, R2, 0x40, R5.reuse, 0xf8, !PT ;  /* 0x0000004002027812 */ /* 0x100fe200078ef805 */
[C---:B------:R-:W-:Y:S01]  /*5ab0*/  IMAD.U32 R37, R69.reuse, 0x10000, RZ ;  /* 0x0001000045257824 */ /* 0x040fe200078e00ff */
[----:B------:R-:W-:Y:S01]  /*5ac0*/  UIADD3 UR4, UPT, UPT, UR57, 0x1400, URZ ;  /* 0x0000140039047890 */ /* 0x000fe2000fffe0ff */
[----:B------:R-:W-:Y:S01]  /*5ad0*/  IMAD.SHL.U32 R78, R69, 0x10, RZ ;  /* 0x00000010454e7824 */ /* 0x000fe200078e00ff */
[----:B------:R-:W-:Y:S01]  /*5ae0*/  LOP3.LUT R3, R3, 0x20, R4, 0x78, !PT ;  /* 0x0000002003037812 */ /* 0x000fe200078e7804 */
[----:B------:R-:W2:Y:S01]  /*5af0*/  LDC.64 R76, c[0x0][0x890] ;  /* 0x00022400ff4c7b82 */ /* 0x000ea20000000a00 */
[----:B------:R-:W-:Y:S01]  /*5b00*/  LOP3.LUT R2, R2, 0x200, R5, 0xf8, !PT ;  /* 0x0000020002027812 */ /* 0x000fe200078ef805 */
[----:B------:R-:W-:Y:S01]  /*5b10*/  IMAD.MOV.U32 R36, RZ, RZ, RZ ;  /* 0x000000ffff247224 */ /* 0x000fe200078e00ff */
[----:B------:R-:W-:Y:S01]  /*5b20*/  LOP3.LUT R37, R37, 0x600000, RZ, 0xc0, !PT ;  /* 0x0060000025257812 */ /* 0x000fe200078ec0ff */
[----:B------:R-:W-:Y:S01]  /*5b30*/  IMAD.U32 R86, RZ, RZ, UR4 ;  /* 0x00000004ff567e24 */ /* 0x000fe2000f8e00ff */
[----:B------:R-:W-:Y:S01]  /*5b40*/  LOP3.LUT R79, R2, R3, RZ, 0xfc, !PT ;  /* 0x00000003024f7212 */ /* 0x000fe200078efcff */
[----:B------:R-:W3:Y:S01]  /*5b50*/  LDS R0, [UR57+0x280] ;  /* 0x00028039ff007984 */ /* 0x000ee20008000800 */
[----:B------:R-:W-:Y:S01]  /*5b60*/  LOP3.LUT R78, R78, 0x20, RZ, 0xc0, !PT ;  /* 0x000000204e4e7812 */ /* 0x000fe200078ec0ff */
[----:B------:R-:W4:Y:S01]  /*5b70*/  LDC.64 R74, c[0x0][0x8b0] ;  /* 0x00022c00ff4a7b82 */ /* 0x000f220000000a00 */
[----:B------:R-:W1:Y:S01]  /*5b80*/  LDCU UR59, c[0x0][0x370] ;  /* 0x00006e00ff3b77ac */ /* 0x000e620008000800 */
[----:B------:R-:W-:Y:S01]  /*5b90*/  VIADD R2, R79, UR57 ;  /* 0x000000394f027c36 */ /* 0x000fe20008000000 */
[----:B------:R-:W1:Y:S04]  /*5ba0*/  LDCU.64 UR62, c[0x0][0x348] ;  /* 0x00006900ff3e77ac */ /* 0x000e680008000a00 */
[----:B------:R-:W-:Y:S01]  /*5bb0*/  IADD3 R78, PT, PT, -R78, 0x400, R2 ;  /* 0x000004004e4e7810 */ /* 0x000fe20007ffe102 */
[----:B------:R-:W1:Y:S01]  /*5bc0*/  LDC.64 R72, c[0x0][0x8a8] ;  /* 0x00022a00ff487b82 */ /* 0x000e620000000a00 */
[----:B------:R-:W1:Y:S01]  /*5bd0*/  LDCU UR41, c[0x0][0xb0c] ;  /* 0x00016180ff2977ac */ /* 0x000e620008000800 */
[----:B------:R-:W1:Y:S01]  /*5be0*/  LDCU UR55, c[0x0][0xb20] ;  /* 0x00016400ff3777ac */ /* 0x000e620008000800 */
[----:B------:R-:W1:Y:S01]  /*5bf0*/  LDCU UR40, c[0x0][0xb30] ;  /* 0x00016600ff2877ac */ /* 0x000e620008000800 */
[----:B------:R-:W1:Y:S01]  /*5c00*/  LDCU.64 UR38, c[0x0][0xb28] ;  /* 0x00016500ff2677ac */ /* 0x000e620008000a00 */
[----:B------:R-:W1:Y:S01]  /*5c10*/  LDCU.128 UR44, c[0x0][0xb10] ;  /* 0x00016200ff2c77ac */ /* 0x000e620008000c00 */
[----:B------:R-:W1:Y:S01]  /*5c20*/  LDCU UR58, c[0x0][0x374] ;  /* 0x00006e80ff3a77ac */ /* 0x000e620008000800 */
[----:B------:R-:W-:Y:S01]  /*5c30*/  UIADD3 UR56, UPT, UPT, UR57, 0x400, URZ ;  /* 0x0000040039387890 */ /* 0x000fe2000fffe0ff */
[----:B---3--:R-:W-:-:S11]  /*5c40*/  IMAD.IADD R37, R0, 0x1, R37 ;  /* 0x0000000100257824 */ /* 0x008fd600078e0225 */
.L_x_125:
[----:B------:R-:W-:Y:S02]  /*5c50*/  LEA R3, R82, UR57, 0x3 ;  /* 0x0000003952037c11 */ /* 0x000fe4000f8e18ff */
[----:B------:R-:W-:Y:S02]  /*5c60*/  SHF.L.U32 R0, R84, 0x1f, RZ ;  /* 0x0000001f54007819 */ /* 0x000fe400000006ff */
[----:B-1----:R-:W-:Y:S02]  /*5c70*/  LEA R4, R82, UR57, 0x4 ;  /* 0x0000003952047c11 */ /* 0x002fe4000f8e20ff */
[----:B------:R-:W3:Y:S02]  /*5c80*/  SYNCS.PHASECHK.TRANS64.TRYWAIT P0, [R3+URZ+0x1d0], R0 ;  /* 0x0001d000030075a7 */ /* 0x000ee400080011ff */
[----:B--23--:R-:W-:Y:S05]  /*5c90*/  @!P0 BRA `(.L_x_108) ;  /* 0x0000002800bc8947 */ /* 0x00cfea0003800000 */
.L_x_203:
[----:B------:R-:W1:Y:S01]  /*5ca0*/  LDS.128 R4, [R4+0x260] ;  /* 0x0002600004047984 */ /* 0x000e620000000c00 */
[----:B------:R-:W-:Y:S01]  /*5cb0*/  UISETP.GE.AND UP0, UPT, UR37, 0x1, UPT ;  /* 0x000000012500788c */ /* 0x000fe2000bf06270 */
[----:B------:R-:W-:Y:S01]  /*5cc0*/  @!PT LDS RZ, [RZ] ;  /* 0x00000000fffff984 */ /* 0x000fe20000000800 */
[----:B------:R-:W-:Y:S01]  /*5cd0*/  @!PT LDS RZ, [RZ] ;  /* 0x00000000fffff984 */ /* 0x000fe20000000800 */
[----:B------:R-:W-:Y:S01]  /*5ce0*/  @!PT LDS RZ, [RZ] ;  /* 0x00000000fffff984 */ /* 0x000fe20000000800 */
[----:B------:R-:W-:Y:S01]  /*5cf0*/  @!PT LDS RZ, [RZ] ;  /* 0x00000000fffff984 */ /* 0x000fe20000000800 */
[----:B------:R2:W-:Y:S06]  /*5d00*/  MEMBAR.ALL.CTA ;  /* 0x0000000000007992 */ /* 0x0005ec0000008000 */
[----:B--2---:R-:W2:Y:S01]  /*5d10*/  FENCE.VIEW.ASYNC.S ;  /* 0x00000000000073c6 */ /* 0x004ea20000000000 */
[----:B-1----:R-:W-:Y:S11]  /*5d20*/  LOP3.LUT P0, RZ, R6, 0x1, RZ, 0xc0, !PT ;  /* 0x0000000106ff7812 */ /* 0x002ff6000780c0ff */
[----:B------:R-:W-:Y:S02]  /*5d30*/  @!UPT UIADD3 URZ, UPT, UPT, URZ, URZ, URZ ;  /* 0x000000fffffff290 */ /* 0x000fe4000fffe0ff */
[----:B--2---:R-:W-:Y:S01]  /*5d40*/  VOTEU.ANY UP1, P0 ;  /* 0x0000000000ff7886 */ /* 0x004fe20000020100 */
[----:B------:R-:W-:Y:S01]  /*5d50*/  PLOP3.LUT P0, PT, PT, PT, UP1, 0x80, 0x8 ;  /* 0x000000000008781c */ /* 0x000fe20003f0f018 */
[----:B------:R-:W-:Y:S11]  /*5d60*/  UP2UR UR61, UPR, URZ, 0x2 ;  /* 0x00000002ff3d7883 */ /* 0x000ff60008000000 */
[----:B------:R-:W-:Y:S01]  /*5d70*/  @!UPT UIADD3 URZ, UPT, UPT, URZ, URZ, URZ ;  /* 0x000000fffffff290 */ /* 0x000fe2000fffe0ff */
        /* <DEDUP_REMOVED lines=14> */
[----:B------:R-:W-:Y:S02]  /*5e60*/  UISETP.NE.AND UP0, UPT, UR46, 0x1, UPT ;  /* 0x000000012e00788c */ /* 0x000fe4000bf05270 */
[----:B------:R-:W-:Y:S02]  /*5e70*/  USHF.R.U32.HI UR15, URZ, UR55, UR15 ;  /* 0x00000037ff0f7299 */ /* 0x000fe4000801160f */
[----:B------:R-:W-:Y:S02]  /*5e80*/  UIMAD.WIDE.U32 UR18, UR59, UR44, URZ ;  /* 0x0000002c3b1272a5 */ /* 0x000fe4000f8e00ff */
[----:B------:R-:W-:Y:S02]  /*5e90*/  UIMAD.WIDE.U32 UR20, UR42, UR47, URZ ;  /* 0x0000002f2a1472a5 */ /* 0x000fe4000f8e00ff */
[----:B------:R-:W-:Y:S02]  /*5ea0*/  USEL UR4, UR58, UR15, !UP0 ;  /* 0x0000000f3a047287 */ /* 0x000fe4000c000000 */
[----:B------:R-:W-:Y:S02]  /*5eb0*/  UISETP.NE.AND UP2, UPT, UR37, 0x1, UPT ;  /* 0x000000012500788c */ /* 0x000fe4000bf45270 */
[----:B------:R-:W-:Y:S02]  /*5ec0*/  USHF.R.U32.HI UR14, URZ, UR45, UR19 ;  /* 0x0000002dff0e7299 */ /* 0x000fe40008011613 */
[----:B------:R-:W-:Y:S02]  /*5ed0*/  USHF.R.U32.HI UR15, URZ, UR55, UR21 ;  /* 0x00000037ff0f7299 */ /* 0x000fe40008011615 */
[----:B------:R-:W-:Y:S02]  /*5ee0*/  UIMAD.WIDE.U32 UR18, UR4, UR38, URZ ;  /* 0x00000026041272a5 */ /* 0x000fe4000f8e00ff */
[----:B------:R-:W-:Y:S02]  /*5ef0*/  UISETP.NE.AND UP1, UPT, UR41, 0x1, UPT ;  /* 0x000000012900788c */ /* 0x000fe4000bf25270 */
[----:B------:R-:W-:Y:S02]  /*5f00*/  UIMAD.WIDE.U32 UR16, UR43, UR44, URZ ;  /* 0x0000002c2b1072a5 */ /* 0x000fe4000f8e00ff */
[----:B------:R-:W-:Y:S02]  /*5f10*/  USEL UR8, UR42, UR15, !UP0 ;  /* 0x0000000f2a087287 */ /* 0x000fe4000c000000 */
[----:B------:R-:W-:Y:S02]  /*5f20*/  USEL UR9, UR59, UR14, !UP1 ;  /* 0x0000000e3b097287 */ /* 0x000fe4000c800000 */
[----:B------:R-:W-:Y:S02]  /*5f30*/  USHF.R.U32.HI UR14, URZ, UR45, UR17 ;  /* 0x0000002dff0e7299 */ /* 0x000fe40008011611 */
[----:B------:R-:W-:Y:S02]  /*5f40*/  UIMAD.WIDE.U32 UR16, UR9, UR38, URZ ;  /* 0x00000026091072a5 */ /* 0x000fe4000f8e00ff */
[----:B------:R-:W-:Y:S02]  /*5f50*/  USEL UR5, UR43, UR14, !UP1 ;  /* 0x0000000e2b057287 */ /* 0x000fe4000c800000 */
[----:B------:R-:W-:Y:S02]  /*5f60*/  @UP2 USHF.R.U32.HI UR9, URZ, UR39, UR17 ;  /* 0x00000027ff092299 */ /* 0x000fe40008011611 */
[----:B------:R-:W-:Y:S02]  /*5f70*/  UIMAD.WIDE.U32 UR12, UR8, UR38, URZ ;  /* 0x00000026080c72a5 */ /* 0x000fe4000f8e00ff */
[----:B------:R-:W-:Y:S02]  /*5f80*/  UIMAD UR6, UR37, UR9, URZ ;  /* 0x00000009250672a4 */ /* 0x000fe4000f8e02ff */
[----:B------:R-:W-:Y:S01]  /*5f90*/  USHF.R.U32.HI UR11, URZ, UR39, UR13 ;  /* 0x00000027ff0b7299 */ /* 0x000fe2000801160d */
[----:B------:R-:W-:Y:S02]  /*5fa0*/  UMOV UR15, UR19 ;  /* 0x00000013000f7c82 */ /* 0x000fe40008000000 */
[----:B------:R-:W-:Y:S02]  /*5fb0*/  @UP2 USHF.R.U32.HI UR4, URZ, UR39, UR15 ;  /* 0x00000027ff042299 */ /* 0x000fe4000801160f */
[----:B------:R-:W-:Y:S02]  /*5fc0*/  USEL UR12, UR8, UR11, !UP2 ;  /* 0x0000000b080c7287 */ /* 0x000fe4000d000000 */
[----:B------:R-:W-:Y:S02]  /*5fd0*/  UIMAD UR4, UR37, UR4, URZ ;  /* 0x00000004250472a4 */ /* 0x000fe4000f8e02ff */
[----:B------:R-:W-:Y:S02]  /*5fe0*/  UIADD3 UR11, UPT, UPT, -UR12, URZ, URZ ;  /* 0x000000ff0c0b7290 */ /* 0x000fe4000fffe1ff */
[----:B------:R-:W-:Y:S02]  /*5ff0*/  UISETP.GE.AND UP0, UPT, UR8, UR4, UPT ;  /* 0x000000040800728c */ /* 0x000fe4000bf06270 */
[----:B------:R-:W-:Y:S02]  /*6000*/  UIMAD UR11, UR37, UR11, UR8 ;  /* 0x0000000b250b72a4 */ /* 0x000fe4000f8e0208 */
[----:B------:R-:W-:Y:S02]  /*6010*/  UISETP.GE.OR UP0, UPT, UR5, UR6, UP0 ;  /* 0x000000060500728c */ /* 0x000fe40008706670 */
[----:B------:R-:W-:Y:S02]  /*6020*/  UIMAD.WIDE.U32 UR6, UR5, UR38, URZ ;  /* 0x00000026050672a5 */ /* 0x000fe4000f8e00ff */
[----:B------:R-:W-:Y:S04]  /*6030*/  UIADD3 UR6, UPT, UPT, -UR8, URZ, URZ ;  /* 0x000000ff08067290 */ /* 0x000fe8000fffe1ff */
[----:B------:R-:W-:Y:S03]  /*6040*/  UIMAD UR42, UR46, UR6, UR42 ;  /* 0x000000062e2a72a4 */ /* 0x000fe6000f8e022a */
[----:B------:R-:W-:Y:S02]  /*6050*/  @!UP0 USHF.R.U32.HI UR4, URZ, UR39, UR7 ;  /* 0x00000027ff048299 */ /* 0x000fe40008011607 */
[----:B------:R-:W-:Y:S02]  /*6060*/  UIADD3 UR7, UPT, UPT, -UR5, URZ, URZ ;  /* 0x000000ff05077290 */ /* 0x000fe4000fffe1ff */
[----:B------:R-:W-:Y:S02]  /*6070*/  @!UP0 USEL UR4, UR5, UR4, !UP2 ;  /* 0x0000000405048287 */ /* 0x000fe4000d000000 */
[----:B------:R-:W-:Y:S02]  /*6080*/  UIMAD UR43, UR41, UR7, UR43 ;  /* 0x00000007292b72a4 */ /* 0x000fe4000f8e022b */
[----:B------:R-:W-:Y:S02]  /*6090*/  @!UP0 UIMAD UR10, UR9, UR11, UR4 ;  /* 0x0000000b090a82a4 */ /* 0x000fe4000f8e0204 */
[----:B------:R-:W-:Y:S04]  /*60a0*/  @!UP0 UIADD3 UR11, UPT, UPT, UR12, -UR4, URZ ;  /* 0x800000040c0b8290 */ /* 0x000fe8000fffe0ff */
[----:B------:R-:W-:Y:S03]  /*60b0*/  @!UP0 UIMAD UR8, UR11, UR37, UR5 ;  /* 0x000000250b0882a4 */ /* 0x000fe6000f8e0205 */
[----:B------:R-:W-:Y:S02]  /*60c0*/  @!UP0 UMOV UR5, UR10 ;  /* 0x0000000a00058c82 */ /* 0x000fe40008000000 */
[----:B------:R-:W-:Y:S02]  /*60d0*/  UIMAD UR43, UR5, UR41, UR43 ;  /* 0x00000029052b72a4 */ /* 0x000fe4000f8e022b */
[----:B------:R-:W-:Y:S11]  /*60e0*/  UIMAD UR42, UR8, UR46, UR42 ;  /* 0x0000002e082a72a4 */ /* 0x000ff6000f8e022a */
[----:B------:R-:W-:Y:S01]  /*60f0*/  @!UPT UIADD3 URZ, UPT, UPT, URZ, URZ, URZ ;  /* 0x000000fffffff290 */ /* 0x000fe2000fffe0ff */
.L_x_109:
[----:B------:R-:W-:Y:S01]  /*6100*/  UISETP.NE.AND UP0, UPT, UR40, 0x1, UPT ;  /* 0x000000012800788c */ /* 0x000fe2000bf05270 */
[----:B------:R-:W-:Y:S10]  /*6110*/  IADD3 R82, PT, PT, R82, 0x1, RZ ;  /* 0x0000000152527810 */ /* 0x000ff40007ffe0ff */
[----:B------:R-:W2:Y:S01]  /*6120*/  @!UP0 LDCU.128 UR8, c[0x0][0xb10] ;  /* 0x00016200ff0887ac */ /* 0x000ea20008000c00 */
[----:B------:R-:W3:Y:S01]  /*6130*/  @!UP0 LDCU UR5, c[0x0][0xb0c] ;  /* 0x00016180ff0587ac */ /* 0x000ee20008000800 */
[----:B------:R-:W4:Y:S01]  /*6140*/  @!UP0 LDCU UR4, c[0x0][0xb20] ;  /* 0x00016400ff0487ac */ /* 0x000f220008000800 */
[----:B--2---:R-:W-:Y:S02]  /*6150*/  UIMAD.WIDE.U32 UR6, UR43, UR8, URZ ;  /* 0x000000082b0672a5 */ /* 0x004fe4000f8e00ff */
[----:B------:R-:W-:Y:S02]  /*6160*/  UIMAD.WIDE.U32 UR12, UR42, UR11, URZ ;  /* 0x0000000b2a0c72a5 */ /* 0x000fe4000f8e00ff */
[----:B------:R-:W-:Y:S02]  /*6170*/  @!UP0 UISETP.NE.AND UP1, UPT, UR10, 0x1, UPT ;  /* 0x000000010a00888c */ /* 0x000fe4000bf25270 */
[----:B------:R-:W-:Y:S02]  /*6180*/  @!UP0 USHF.R.U32.HI UR7, URZ, UR9, UR7 ;  /* 0x00000009ff078299 */ /* 0x000fe40008011607 */
[----:B---3--:R-:W-:Y:S02]  /*6190*/  @!UP0 UISETP.NE.AND UP2, UPT, UR5, 0x1, UPT ;  /* 0x000000010500888c */ /* 0x008fe4000bf45270 */
[----:B----4-:R-:W-:Y:S02]  /*61a0*/  @!UP0 USHF.R.U32.HI UR4, URZ, UR4, UR13 ;  /* 0x00000004ff048299 */ /* 0x010fe4000801160d */
[----:B------:R-:W-:Y:S02]  /*61b0*/  @!UP0 USEL UR7, UR43, UR7, !UP2 ;  /* 0x000000072b078287 */ /* 0x000fe4000d000000 */
[----:B------:R-:W-:Y:S04]  /*61c0*/  @!UP0 USEL UR6, UR42, UR4, !UP1 ;  /* 0x000000042a068287 */ /* 0x000fe8000c800000 */
[----:B------:R-:W-:Y:S02]  /*61d0*/  @!UP0 UIADD3 UR4, UPT, UPT, -UR7, UR6, URZ ;  /* 0x0000000607048290 */ /* 0x000fe4000fffe1ff */
[----:B------:R-:W-:Y:S02]  /*61e0*/  @!UP0 UIADD3 UR6, UPT, UPT, UR7, -UR6, URZ ;  /* 0x8000000607068290 */ /* 0x000fe4000fffe0ff */
[----:B------:R-:W-:Y:S02]  /*61f0*/  @!UP0 UIMAD UR43, UR4, UR5, UR43 ;  /* 0x00000005042b82a4 */ /* 0x000fe4000f8e022b */
[----:B------:R-:W-:Y:S02]  /*6200*/  @!UP0 UIMAD UR42, UR6, UR10, UR42 ;  /* 0x0000000a062a82a4 */ /* 0x000fe4000f8e022a */
[----:B------:R-:W-:Y:S09]  /*6210*/  ULOP3.LUT UP0, URZ, UR56, 0x1b0, URZ, 0xc0, !UPT ;  /* 0x000001b038ff7892 */ /* 0x000ff2000f80c0ff */
[----:B------:R-:W-:Y:S05]  /*6220*/  BRA.U !UP0, `(.L_x_110) ;  /* 0x0000000108407547 */ /* 0x000fea000b800000 */
[----:B------:R-:W2:Y:S01]  /*6230*/  LDCU.64 UR8, c[0x4][0x80] ;  /* 0x01001000ff0877ac */ /* 0x000ea20008000a00 */
[----:B------:R-:W-:Y:S01]  /*6240*/  MOV R3, 0x0 ;  /* 0x0000000000037802 */ /* 0x000fe20000000f00 */
[----:B------:R-:W-:Y:S02]  /*6250*/  HFMA2 R12, -RZ, RZ, 0, 5.9604644775390625e-08 ;  /* 0x00000001ff0c7431 */ /* 0x000fe400000001ff */
[----:B------:R-:W-:Y:S02]  /*6260*/  IMAD.MOV.U32 R8, RZ, RZ, 0x70 ;  /* 0x00000070ff087424 */ /* 0x000fe400078e00ff */
[----:B------:R-:W-:Y:S01]  /*6270*/  IMAD.MOV.U32 R13, RZ, RZ, RZ ;  /* 0x000000ffff0d7224 */ /* 0x000fe200078e00ff */
[----:B------:R-:W3:Y:S01]  /*6280*/  LDCU.64 UR6, c[0x4][0x88] ;  /* 0x01001100ff0677ac */ /* 0x000ee20008000a00 */
[----:B------:R-:W4:Y:S01]  /*6290*/  LDC.64 R2, c[0x4][R3] ;  /* 0x0100000003027b82 */ /* 0x000f220000000a00 */
[----:B------:R-:W1:Y:S01]  /*62a0*/  LDCU.64 UR4, c[0x4][0x8] ;  /* 0x01000100ff0477ac */ /* 0x000e620008000a00 */
[----:B--2---:R-:W-:Y:S01]  /*62b0*/  MOV R5, UR9 ;  /* 0x0000000900057c02 */ /* 0x004fe20008000f00 */
[----:B------:R-:W-:Y:S01]  /*62c0*/  IMAD.U32 R4, RZ, RZ, UR8 ;  /* 0x00000008ff047e24 */ /* 0x000fe2000f8e00ff */
[----:B---3--:R-:W-:Y:S01]  /*62d0*/  MOV R7, UR7 ;  /* 0x0000000700077c02 */ /* 0x008fe20008000f00 */
[----:B------:R-:W-:Y:S01]  /*62e0*/  IMAD.U32 R6, RZ, RZ, UR6 ;  /* 0x00000006ff067e24 */ /* 0x000fe2000f8e00ff */
[----:B-1----:R-:W-:Y:S01]  /*62f0*/  MOV R11, UR5 ;  /* 0x00000005000b7c02 */ /* 0x002fe20008000f00 */
[----:B------:R-:W-:Y:S02]  /*6300*/  IMAD.U32 R10, RZ, RZ, UR4 ;  /* 0x00000004ff0a7e24 */ /* 0x000fe4000f8e00ff */
[----:B------:R-:W-:Y:S07]  /*6310*/  LEPC R20, `(.L_x_110) ;  /* 0x000000001014794e */ /* 0x000fee0000000000 */
[----:B----45:R-:W-:Y:S05]  /*6320*/  CALL.ABS.NOINC R2 ;  /* 0x0000000002007343 */ /* 0x030fea0003c00000 */
.L_x_110:
[----:B------:R-:W-:Y:S01]  /*6330*/  LOP3.LUT P0, RZ, R86, 0x1b0, RZ, 0xc0, !PT ;  /* 0x000001b056ff7812 */ /* 0x000fe2000780c0ff */
[----:B------:R-:W-:Y:S11]  /*6340*/  BSSY.RECONVERGENT B6, `(.L_x_111) ;  /* 0x0000013000067945 */ /* 0x000ff60003800200 */
[----:B------:R-:W-:Y:S01]  /*6350*/  @!UPT UIADD3 URZ, UPT, UPT, URZ, URZ, URZ ;  /* 0x000000fffffff290 */ /* 0x000fe2000fffe0ff */
[----:B------:R-:W-:Y:S05]  /*6360*/  @!P0 BRA `(.L_x_112) ;  /* 0x0000000000408947 */ /* 0x000fea0003800000 */
        /* <DEDUP_REMOVED lines=16> */
.L_x_112:
[----:B------:R-:W-:Y:S05]  /*6470*/  BSYNC.RECONVERGENT B6 ;  /* 0x0000000000067941 */ /* 0x000fea0003800200 */
.L_x_111:
[----:B------:R-:W-:Y:S02]  /*6480*/  ISETP.NE.U32.AND P0, PT, R70, RZ, PT ;  /* 0x000000ff4600720c */ /* 0x000fe40003f05070 */
[C---:B------:R-:W-:Y:S02]  /*6490*/  ISETP.NE.U32.AND P2, PT, R76.reuse, RZ, PT ;  /* 0x000000ff4c00720c */ /* 0x040fe40003f45070 */
[----:B------:R-:W-:Y:S02]  /*64a0*/  ISETP.NE.AND.EX P0, PT, R71, RZ, PT, P0 ;  /* 0x000000ff4700720c */ /* 0x000fe40003f05300 */
[----:B------:R-:W-:Y:S02]  /*64b0*/  ISETP.NE.U32.AND P4, PT, R76, RZ, PT ;  /* 0x000000ff4c00720c */ /* 0x000fe40003f85070 */
[C---:B------:R-:W-:Y:S02]  /*64c0*/  ISETP.NE.AND.EX P2, PT, R77.reuse, RZ, P0, P2 ;  /* 0x000000ff4d00720c */ /* 0x040fe40000745320 */
[----:B------:R-:W-:Y:S02]  /*64d0*/  ISETP.NE.AND.EX P4, PT, R77, RZ, PT, P4 ;  /* 0x000000ff4d00720c */ /* 0x000fe40003f85340 */
[----:B------:R-:W-:Y:S02]  /*64e0*/  ISETP.NE.U32.AND P5, PT, R74, RZ, PT ;  /* 0x000000ff4a00720c */ /* 0x000fe40003fa5070 */
[----:B------:R-:W-:Y:S02]  /*64f0*/  PLOP3.LUT P0, PT, PT, PT, PT, 0x8, 0x80 ;  /* 0x000000000080781c */ /* 0x000fe40003f0e170 */
[----:B------:R-:W-:Y:S05]  /*6500*/  ISETP.NE.AND.EX P5, PT, R75, RZ, PT, P5 ;  /* 0x000000ff4b00720c */ /* 0x000fea0003fa5350 */
[----:B------:R-:W-:Y:S02]  /*6510*/  @!P2 ISETP.NE.U32.AND P1, PT, R70, RZ, PT ;  /* 0x000000ff4600a20c */ /* 0x000fe40003f25070 */
[----:B------:R-:W-:Y:S02]  /*6520*/  @!P2 PLOP3.LUT P0, PT, P4, PT, PT, 0x80, 0x8 ;  /* 0x000000000008a81c */ /* 0x000fe4000270f070 */
[----:B------:R-:W-:Y:S01]  /*6530*/  @!P2 ISETP.NE.AND.EX P1, PT, R71, RZ, PT, P1 ;  /* 0x000000ff4700a20c */ /* 0x000fe20003f25310 */
[----:B------:R-:W-:Y:S01]  /*6540*/  @!UPT UIADD3 URZ, UPT, UPT, URZ, URZ, URZ ;  /* 0x000000fffffff290 */ /* 0x000fe2000fffe0ff */
[----:B------:R-:W-:Y:S11]  /*6550*/  @!P4 BRA `(.L_x_113) ;  /* 0x00000000002cc947 */ /* 0x000ff60003800000 */
[----:B------:R-:W-:Y:S01]  /*6560*/  ISETP.NE.U32.AND P3, PT, R70, RZ, PT ;  /* 0x000000ff4600720c */ /* 0x000fe20003f65070 */
[----:B------:R-:W-:Y:S03]  /*6570*/  IMAD.MOV.U32 R80, RZ, RZ, 0x1 ;  /* 0x00000001ff507424 */ /* 0x000fe600078e00ff */
[----:B------:R-:W-:Y:S11]  /*6580*/  ISETP.NE.AND.EX P3, PT, R71, RZ, PT, P3 ;  /* 0x000000ff4700720c */ /* 0x000ff60003f65330 */
[----:B------:R-:W-:Y:S02]  /*6590*/  @!UPT UIADD3 URZ, UPT, UPT, URZ, URZ, URZ ;  /* 0x000000fffffff290 */ /* 0x000fe4000fffe0ff */
[----:B------:R-:W2:Y:S01]  /*65a0*/  @P3 LDC.64 R2, c[0x0][0x888] ;  /* 0x00022200ff023b82 */ /* 0x000ea20000000a00 */
[----:B-1----:R-:W-:Y:S04]  /*65b0*/  @P3 IMAD R0, R76, UR36, RZ ;  /* 0x000000244c003c24 */ /* 0x002fe8000f8e02ff */
[----:B--2---:R-:W-:Y:S04]  /*65c0*/  @P3 IMAD.WIDE R2, R0, 0x4, R2 ;  /* 0x0000000400023825 */ /* 0x004fe800078e0202 */
[----:B------:R-:W-:Y:S01]  /*65d0*/  HFMA2 R0, -RZ, RZ, 0, 5.9604644775390625e-08 ;  /* 0x00000001ff007431 */ /* 0x000fe200000001ff */
[----:B-----5:R2:W5:Y:S04]  /*65e0*/  @P3 LDG.E R39, desc[UR52][R2.64] ;  /* 0x0000003402273981 */ /* 0x020568000c1e1900 */
[----:B------:R-:W-:Y:S01]  /*65f0*/  @!P3 PRMT R80, R0, 0x7610, R80 ;  /* 0x000076100050b816 */ /* 0x000fe20000000050 */
[----:B--2---:R-:W3:Y:S06]  /*6600*/  @!P3 LDC R39, c[0x0][0x880] ;  /* 0x00022000ff27bb82 */ /* 0x004eec0000000800 */
.L_x_113:
[----:B------:R-:W-:Y:S05]  /*6610*/  @!P5 BRA `(.L_x_114) ;  /* 0x000000000020d947 */ /* 0x000fea0003800000 */
[----:B------:R-:W-:Y:S04]  /*6620*/  ISETP.NE.U32.AND P3, PT, R72, RZ, PT ;  /* 0x000000ff4800720c */ /* 0x000fe80003f65070 */
[----:B------:R-:W-:Y:S11]  /*6630*/  ISETP.NE.AND.EX P3, PT, R73, RZ, PT, P3 ;  /* 0x000000ff4900720c */ /* 0x000ff60003f65330 */
[----:B------:R-:W-:Y:S02]  /*6640*/  @!UPT UIADD3 URZ, UPT, UPT, URZ, URZ, URZ ;  /* 0x000000fffffff290 */ /* 0x000fe4000fffe0ff */
[----:B------:R-:W2:Y:S01]  /*6650*/  @P3 LDC.64 R2, c[0x0][0x8a8] ;  /* 0x00022a00ff023b82 */ /* 0x000ea20000000a00 */
[----:B-1----:R-:W-:Y:S04]  /*6660*/  @P3 IMAD R0, R74, UR36, RZ ;  /* 0x000000244a003c24 */ /* 0x002fe8000f8e02ff */
[----:B--2---:R-:W-:Y:S05]  /*6670*/  @P3 IMAD.WIDE R2, R0, 0x4, R2 ;  /* 0x0000000400023825 */ /* 0x004fea00078e0202 */
[----:B-----5:R2:W5:Y:S02]  /*6680*/  @P3 LDG.E R38, desc[UR52][R2.64] ;  /* 0x0000003402263981 */ /* 0x020564000c1e1900 */
[----:B--2---:R-:W4:Y:S02]  /*6690*/  @!P3 LDC R38, c[0x0][0x8a0] ;  /* 0x00022800ff26bb82 */ /* 0x004f240000000800 */
.L_x_114:
[----:B---3-5:R-:W-:Y:S01]  /*66a0*/  @!P2 ISETP.NE.AND P3, PT, R39, RZ, PT ;  /* 0x000000ff2700a20c */ /* 0x028fe20003f65270 */
[----:B------:R-:W-:Y:S01]  /*66b0*/  BSSY B1, `(.L_x_115) ;  /* 0x000003b000017945 */ /* 0x000fe20003800000 */
[----:B------:R-:W-:Y:S02]  /*66c0*/  @!P2 SEL R2, RZ, 0xffffffff, P1 ;  /* 0xffffffffff02a807 */ /* 0x000fe40000800000 */
[----:B------:R-:W-:Y:S02]  /*66d0*/  CS2R R46, SRZ ;  /* 0x00000000002e7805 */ /* 0x000fe4000001ff00 */
[----:B-1----:R-:W-:Y:S02]  /*66e0*/  @!P2 SEL R0, RZ, 0xffffffff, P3 ;  /* 0xffffffffff00a807 */ /* 0x002fe40001800000 */
[----:B------:R-:W-:Y:S02]  /*66f0*/  CS2R R44, SRZ ;  /* 0x00000000002c7805 */ /* 0x000fe4000001ff00 */
[----:B------:R-:W-:Y:S02]  /*6700*/  @!P2 LOP3.LUT P1, RZ, R80, 0xff, RZ, 0xc0, !PT ;  /* 0x000000ff50ffa812 */ /* 0x000fe4000782c0ff */
[----:B------:R-:W-:Y:S02]  /*6710*/  CS2R R42, SRZ ;  /* 0x00000000002a7805 */ /* 0x000fe4000001ff00 */
[----:B------:R-:W-:Y:S02]  /*6720*/  LEA R16, R36, UR57, 0x3 ;  /* 0x0000003924107c11 */ /* 0x000fe4000f8e18ff */
[----:B------:R-:W-:Y:S02]  /*6730*/  CS2R R40, SRZ ;  /* 0x0000000000287805 */ /* 0x000fe4000001ff00 */
[----:B------:R-:W-:Y:S02]  /*6740*/  @P0 SEL R0, R2, R0, !P1 ;  /* 0x0000000002000207 */ /* 0x000fe40004800000 */
[----:B------:R-:W-:Y:S02]  /*6750*/  SHF.L.U32 R3, R85, 0x1f, RZ ;  /* 0x0000001f55037819 */ /* 0x000fe400000006ff */
[----:B------:R-:W-:Y:S02]  /*6760*/  @!P2 LOP3.LUT R0, R0, 0x1, RZ, 0xc0, !PT ;  /* 0x000000010000a812 */ /* 0x000fe400078ec0ff */
[----:B------:R-:W-:Y:S02]  /*6770*/  LEA.HI R2, R36, R36, RZ, 0x1 ;  /* 0x0000002424027211 */ /* 0x000fe400078f08ff */
[----:B------:R-:W-:Y:S02]  /*6780*/  ISETP.NE.U32.OR P2, PT, R0, 0x1, P2 ;  /* 0x000000010000780c */ /* 0x000fe40001745470 */
[----:B------:R-:W-:Y:S11]  /*6790*/  PLOP3.LUT P5, PT, PT, PT, PT, 0x8, 0x80 ;  /* 0x000000000080781c */ /* 0x000ff60003fae170 */
[----:B------:R-:W-:Y:S04]  /*67a0*/  @P2 SHF.L.U32 R0, R83, 0x1f, RZ ;  /* 0x0000001f53002819 */ /* 0x000fe800000006ff */
[----:B------:R1:W2:Y:S01]  /*67b0*/  @P2 SYNCS.PHASECHK.TRANS64.TRYWAIT P0, [UR57+0x1b0], R0 ;  /* 0x0001b000ff0025a7 */ /* 0x0002a20008001139 */
[----:B------:R3:W3:Y:S01]  /*67c0*/  SYNCS.PHASECHK.TRANS64.TRYWAIT P3, [R16+URZ+0x1f0], R3 ;  /* 0x0001f003100075a7 */ /* 0x0006e200080611ff */
[C---:B-1----:R-:W-:Y:S01]  /*67d0*/  IMAD.SHL.U32 R0, R2.reuse, 0x20, RZ ;  /* 0x0000002002007824 */ /* 0x042fe200078e00ff */
[----:B------:R-:W-:Y:S04]  /*67e0*/  LOP3.LUT R2, R2, 0xffe, RZ, 0xc0, !PT ;  /* 0x00000ffe02027812 */ /* 0x000fe800078ec0ff */
[----:B------:R-:W-:Y:S01]  /*67f0*/  LOP3.LUT R0, R0, 0xffffffc0, RZ, 0xc0, !PT ;  /* 0xffffffc000007812 */ /* 0x000fe200078ec0ff */
[----:B------:R-:W-:Y:S04]  /*6800*/  IMAD.IADD R2, R36, 0x1, -R2 ;  /* 0x0000000124027824 */ /* 0x000fe800078e0a02 */
[----:B------:R-:W-:Y:S04]  /*6810*/  IMAD.IADD R0, R37, 0x1, R0 ;  /* 0x0000000125007824 */ /* 0x000fe800078e0200 */
[----:B------:R-:W-:Y:S01]  /*6820*/  IMAD R2, R2, 0x100000, R0 ;  /* 0x0010000002027824 */ /* 0x000fe200078e0200 */
[----:B--2---:R-:W-:Y:S01]  /*6830*/  @P2 PLOP3.LUT P5, PT, P0, PT, PT, 0x8, 0x80 ;  /* 0x000000000080281c */ /* 0x004fe200007ae170 */
[----:B------:R-:W-:Y:S01]  /*6840*/  @!UPT UIADD3 URZ, UPT, UPT, URZ, URZ, URZ ;  /* 0x000000fffffff290 */ /* 0x000fe2000fffe0ff */
[----:B---3--:R-:W-:Y:S11]  /*6850*/  @!P2 BRA `(.L_x_116) ;  /* 0x000000000080a947 */ /* 0x008ff60003800000 */
[----:B------:R-:W-:Y:S01]  /*6860*/  ISETP.NE.U32.AND P0, PT, R70, RZ, PT ;  /* 0x000000ff4600720c */ /* 0x000fe20003f05070 */
[----:B------:R-:W-:Y:S01]  /*6870*/  BSSY B0, `(.L_x_117) ;  /* 0x0000012000007945 */ /* 0x000fe20003800000 */
[----:B------:R-:W-:Y:S02]  /*6880*/  ISETP.NE.AND P2, PT, R39, RZ, PT ;  /* 0x000000ff2700720c */ /* 0x000fe40003f45270 */
[----:B------:R-:W-:Y:S02]  /*6890*/  CS2R R42, SRZ ;  /* 0x00000000002a7805 */ /* 0x000fe4000001ff00 */
[----:B------:R-:W-:Y:S02]  /*68a0*/  ISETP.NE.AND.EX P0, PT, R71, RZ, PT, P0 ;  /* 0x000000ff4700720c */ /* 0x000fe40003f05300 */
[----:B------:R-:W-:Y:S02]  /*68b0*/  CS2R R40, SRZ ;  /* 0x0000000000287805 */ /* 0x000fe4000001ff00 */
[----:B------:R-:W-:Y:S02]  /*68c0*/  LOP3.LUT P1, RZ, R80, 0xff, RZ, 0xc0, !PT ;  /* 0x000000ff50ff7812 */ /* 0x000fe4000782c0ff */
[----:B------:R-:W-:Y:S02]  /*68d0*/  CS2R R46, SRZ ;  /* 0x00000000002e7805 */ /* 0x000fe4000001ff00 */
[----:B------:R-:W-:Y:S02]  /*68e0*/  SEL R0, RZ, 0xffffffff, P2 ;  /* 0xffffffffff007807 */ /* 0x000fe40001000000 */
[----:B------:R-:W-:Y:S02]  /*68f0*/  CS2R R44, SRZ ;  /* 0x00000000002c7805 */ /* 0x000fe4000001ff00 */
[----:B------:R-:W-:Y:S04]  /*6900*/  SEL R4, RZ, 0xffffffff, P0 ;  /* 0xffffffffff047807 */ /* 0x000fe80000000000 */
[----:B------:R-:W-:Y:S04]  /*6910*/  @P4 SEL R0, R4, R0, !P1 ;  /* 0x0000000004004207 */ /* 0x000fe80004800000 */
[----:B------:R-:W-:Y:S04]  /*6920*/  LOP3.LUT R0, R0, 0x1, RZ, 0xc0, !PT ;  /* 0x0000000100007812 */ /* 0x000fe800078ec0ff */
[----:B------:R-:W-:Y:S01]  /*6930*/  ISETP.NE.U32.AND P0, PT, R0, 0x1, PT ;  /* 0x000000010000780c */ /* 0x000fe20003f05070 */
[----:B------:R-:W-:Y:S01]  /*6940*/  @!UPT UIADD3 URZ, UPT, UPT, URZ, URZ, URZ ;  /* 0x000000fffffff290 */ /* 0x000fe2000fffe0ff */
[----:B------:R-:W-:Y:S11]  /*6950*/  @!P5 BRA `(.L_x_118) ;  /* 0x00000000000cd947 */ /* 0x000ff60003800000 */
[----:B------:R-:W-:Y:S04]  /*6960*/  SHF.L.U32 R4, R83, 0x1f, RZ ;  /* 0x0000001f53047819 */ /* 0x000fe800000006ff */
[----:B------:R-:W1:Y:S02]  /*6970*/  SYNCS.PHASECHK.TRANS64.TRYWAIT P1, [UR57+0x1b0], R4 ;  /* 0x0001b004ff0075a7 */ /* 0x000e640008021139 */
[----:B-1----:R-:W-:Y:S05]  /*6980*/  @!P1 BRA `(.L_x_119) ;  /* 0x0000001c00949947 */ /* 0x002fea0003800000 */
.L_x_118:
[----:B------:R-:W-:Y:S05]  /*6990*/  BSYNC B0 ;  /* 0x0000000000007941 */ /* 0x000fea0003800000 */
.L_x_117:
[----:B------:R2:W3:Y:S01]  /*69a0*/  @P0 LDS.128 R40, [R79+UR57+0x400] ;  /* 0x000400394f280984 */ /* 0x0004e20008000c00 */
[----:B------:R-:W-:Y:S01]  /*69b0*/  UIADD3 UR4, UPT, UPT, UR57, 0x1b8, URZ ;  /* 0x000001b839047890 */ /* 0x000fe2000fffe0ff */
[----:B------:R-:W-:Y:S02]  /*69c0*/  LOP3.LUT R83, R83, 0x1, RZ, 0x3c, !PT ;  /* 0x0000000153537812 */ /* 0x000fe400078e3cff */
[----:B------:R2:W1:Y:S01]  /*69d0*/  @P0 LDS.128 R44, [R78+0x10] ;  /* 0x000010004e2c0984 */ /* 0x0004620000000c00 */
[----:B------:R-:W-:Y:S01]  /*69e0*/  UPRMT UR4, UR54, 0x654, UR4 ;  /* 0x0000065436047896 */ /* 0x000fe20008000004 */
[----:B------:R-:W-:Y:S01]  /*69f0*/  @!PT LDS RZ, [RZ] ;  /* 0x00000000fffff984 */ /* 0x000fe20000000800 */
[----:B------:R-:W-:Y:S01]  /*6a00*/  @!PT LDS RZ, [RZ] ;  /* 0x00000000fffff984 */ /* 0x000fe20000000800 */
[----:B------:R-:W-:Y:S01]  /*6a10*/  @!PT LDS RZ, [RZ] ;  /* 0x00000000fffff984 */ /* 0x000fe20000000800 */
[----:B------:R-:W-:Y:S01]  /*6a20*/  @!PT LDS RZ, [RZ] ;  /* 0x00000000fffff984 */ /* 0x000fe20000000800 */
[----:B------:R5:W-:Y:S06]  /*6a30*/  MEMBAR.ALL.CTA ;  /* 0x0000000000007992 */ /* 0x000bec0000008000 */
[----:B-----5:R-:W5:Y:S02]  /*6a40*/  FENCE.VIEW.ASYNC.S ;  /* 0x00000000000073c6 */ /* 0x020f640000000000 */
[----:B-----5:R-:W-:Y:S03]  /*6a50*/  SYNCS.ARRIVE.TRANS64.RED.A1T0 RZ, [UR4], RZ ;  /* 0x000000ffffff79a7 */ /* 0x020fe60008100404 */
.L_x_116:
[----:B------:R-:W-:Y:S05]  /*6a60*/  BSYNC B1 ;  /* 0x0000000000017941 */ /* 0x000fea0003800000 */
.L_x_115:
[----:B-1----:R-:W-:Y:S04]  /*6a70*/  SHF.R.U32.HI R0, RZ, 0x15, R2 ;  /* 0x00000015ff007819 */ /* 0x002fe80000011602 */
[----:B------:R-:W-:Y:S01]  /*6a80*/  LOP3.LUT P0, RZ, R0, 0x3, R81, 0x48, !PT ;  /* 0x0000000300ff7812 */ /* 0x000fe20007804851 */
[----:B------:R-:W-:Y:S01]  /*6a90*/  @!UPT UIADD3 URZ, UPT, UPT, URZ, URZ, URZ ;  /* 0x000000fffffff290 */ /* 0x000fe2000fffe0ff */
[----:B------:R-:W-:Y:S11]  /*6aa0*/  @P3 BRA `(.L_x_120) ;  /* 0x0000000000083947 */ /* 0x000ff60003800000 */
[----:B------:R-:W1:Y:S02]  /*6ab0*/  SYNCS.PHASECHK.TRANS64.TRYWAIT P1, [R16+URZ+0x1f0], R3 ;  /* 0x0001f003100075a7 */ /* 0x000e6400080211ff */
[----:B-1----:R-:W-:Y:S05]  /*6ac0*/  @!P1 BRA `(.L_x_121) ;  /* 0x0000001c005c9947 */ /* 0x002fea0003800000 */
.L_x_120:
[----:B------:R-:W-:Y:S05]  /*6ad0*/  @!P0 BRA `(.L_x_122) ;  /* 0x0000000000408947 */ /* 0x000fea0003800000 */
[----:B------:R-:W1:Y:S01]  /*6ae0*/  LDCU.64 UR8, c[0x4][0x70] ;  /* 0x01000e00ff0877ac */ /* 0x000e620008000a00 */
[----:B------:R-:W-:Y:S01]  /*6af0*/  MOV R15, 0x0 ;  /* 0x00000000000f7802 */ /* 0x000fe20000000f00 */
[----:B------:R-:W-:Y:S02]  /*6b00*/  HFMA2 R12, -RZ, RZ, 0, 5.9604644775390625e-08 ;  /* 0x00000001ff0c7431 */ /* 0x000fe400000001ff */
[----:B------:R-:W-:Y:S02]  /*6b10*/  IMAD.MOV.U32 R8, RZ, RZ, 0x192 ;  /* 0x00000192ff087424 */ /* 0x000fe400078e00ff */
[----:B------:R-:W-:Y:S01]  /*6b20*/  IMAD.MOV.U32 R13, RZ, RZ, RZ ;  /* 0x000000ffff0d7224 */ /* 0x000fe200078e00ff */
[----:B------:R-:W5:Y:S01]  /*6b30*/  LDCU.64 UR6, c[0x4][0x78] ;  /* 0x01000f00ff0677ac */ /* 0x000f620008000a00 */
[----:B------:R-:W2:Y:S01]  /*6b40*/  LDC.64 R14, c[0x4][R15] ;  /* 0x010000000f0e7b82 */ /* 0x000ea20000000a00 */
[----:B------:R-:W3:Y:S01]  /*6b50*/  LDCU.64 UR4, c[0x4][0x10] ;  /* 0x01000200ff0477ac */ /* 0x000ee20008000a00 */
[----:B-1----:R-:W-:Y:S01]  /*6b60*/  MOV R5, UR9 ;  /* 0x0000000900057c02 */ /* 0x002fe20008000f00 */
[----:B------:R-:W-:Y:S01]  /*6b70*/  IMAD.U32 R4, RZ, RZ, UR8 ;  /* 0x00000008ff047e24 */ /* 0x000fe2000f8e00ff */
[----:B-----5:R-:W-:Y:S01]  /*6b80*/  MOV R7, UR7 ;  /* 0x0000000700077c02 */ /* 0x020fe20008000f00 */
[----:B------:R-:W-:Y:S01]  /*6b90*/  IMAD.U32 R6, RZ, RZ, UR6 ;  /* 0x00000006ff067e24 */ /* 0x000fe2000f8e00ff */
[----:B---3--:R-:W-:Y:S01]  /*6ba0*/  MOV R11, UR5 ;  /* 0x00000005000b7c02 */ /* 0x008fe20008000f00 */
[----:B------:R-:W-:Y:S02]  /*6bb0*/  IMAD.U32 R10, RZ, RZ, UR4 ;  /* 0x00000004ff0a7e24 */ /* 0x000fe4000f8e00ff */
[----:B------:R-:W-:Y:S07]  /*6bc0*/  LEPC R20, `(.L_x_122) ;  /* 0x000000001014794e */ /* 0x000fee0000000000 */
[----:B--2-4-:R-:W-:Y:S05]  /*6bd0*/  CALL.ABS.NOINC R14 ;  /* 0x000000000e007343 */ /* 0x014fea0003c00000 */
.L_x_122:
[----:B------:R-:W-:Y:S01]  /*6be0*/  LOP3.LUT P0, RZ, R69, 0x60, RZ, 0xc0, !PT ;  /* 0x0000006045ff7812 */ /* 0x000fe2000780c0ff */
[----:B------:R-:W-:Y:S05]  /*6bf0*/  WARPSYNC.ALL ;  /* 0x0000000000007948 */ /* 0x000fea0003800000 */
[----:B---3--:R-:W-:Y:S01]  /*6c00*/  IMAD.SHL.U32 R66, R41, 0x100, RZ ;  /* 0x0000010029427824 */ /* 0x008fe200078e00ff */
[----:B------:R-:W-:Y:S01]  /*6c10*/  R2UR UR4, R2 ;  /* 0x00000000020472ca */ /* 0x000fe200000e0000 */
[----:B------:R-:W-:Y:S01]  /*6c20*/  IMAD.SHL.U32 R60, R43, 0x100, RZ ;  /* 0x000001002b3c7824 */ /* 0x000fe200078e00ff */
[----:B------:R-:W-:Y:S01]  /*6c30*/  R2UR UR5, R16 ;  /* 0x00000000100572ca */ /* 0x000fe200000e0000 */
[----:B------:R-:W-:Y:S01]  /*6c40*/  IMAD.SHL.U32 R48, R47, 0x100, RZ ;  /* 0x000001002f307824 */ /* 0x000fe200078e00ff */
[C---:B------:R-:W-:Y:S01]  /*6c50*/  SHF.L.U32 R2, R40.reuse, 0x10, RZ ;  /* 0x0000001028027819 */ /* 0x040fe200000006ff */
[----:B------:R-:W-:Y:S01]  /*6c60*/  IMAD.SHL.U32 R54, R45, 0x100, RZ ;  /* 0x000001002d367824 */ /* 0x000fe200078e00ff */
[C---:B------:R-:W-:Y:S01]  /*6c70*/  PRMT R0, R40.reuse, 0x8880, RZ ;  /* 0x0000888028007816 */ /* 0x040fe200000000ff */
[----:B------:R-:W-:Y:S01]  /*6c80*/  BSSY.RECONVERGENT B0, `(.L_x_123) ;  /* 0x000009f000007945 */ /* 0x000fe20003800200 */
[----:B------:R-:W-:Y:S02]  /*6c90*/  SHF.L.U32 R3, R40, 0x8, RZ ;  /* 0x0000000828037819 */ /* 0x000fe400000006ff */
[----:B------:R-:W-:Y:S02]  /*6ca0*/  SHF.R.S32.HI R2, RZ, 0x18, R2 ;  /* 0x00000018ff027819 */ /* 0x000fe40000011402 */
[----:B------:R-:W-:Y:S01]  /*6cb0*/  PRMT R68, R41, 0x8880, RZ ;  /* 0x0000888029447816 */ /* 0x000fe200000000ff */
[----:B------:R-:W-:Y:S01]  /*6cc0*/  LDTM.16dp32bit_t0_t15.x32 R4, tmem[UR4] ;  /* 0x00000004000479ee */ /* 0x000fe20008a80000 */
[----:B------:R-:W1:Y:S01]  /*6cd0*/  LDTM.16dp32bit_t16_t31.x32 R4, tmem[UR4+0x20] ;  /* 0x00002004000479ee */ /* 0x000e620008aa0000 */
[----:B------:R-:W-:Y:S01]  /*6ce0*/  NOP ;  /* 0x0000000000007918 */ /* 0x000fe20000000000 */
[----:B------:R-:W-:Y:S01]  /*6cf0*/  UIADD3 UR5, UPT, UPT, UR5, 0x210, URZ ;  /* 0x0000021005057890 */ /* 0x000fe2000fffe0ff */
[----:B------:R-:W-:Y:S02]  /*6d00*/  SHF.R.S32.HI R40, RZ, 0x18, R40 ;  /* 0x00000018ff287819 */ /* 0x000fe40000011428 */
[C---:B------:R-:W-:Y:S01]  /*6d10*/  PRMT R65, R42.reuse, 0x8880, RZ ;  /* 0x000088802a417816 */ /* 0x040fe200000000ff */
[----:B------:R-:W-:Y:S01]  /*6d20*/  UPRMT UR5, UR54, 0x654, UR5 ;  /* 0x0000065436057896 */ /* 0x000fe20008000005 */
[C---:B------:R-:W-:Y:S02]  /*6d30*/  SHF.L.U32 R64, R42.reuse, 0x10, RZ ;  /* 0x000000102a407819 */ /* 0x040fe400000006ff */
[----:B------:R-:W-:Y:S02]  /*6d40*/  SHF.L.U32 R63, R42, 0x8, RZ ;  /* 0x000000082a3f7819 */ /* 0x000fe400000006ff */
[----:B------:R-:W-:Y:S02]  /*6d50*/  SHF.R.S32.HI R42, RZ, 0x18, R42 ;  /* 0x00000018ff2a7819 */ /* 0x000fe4000001142a */
[C---:B------:R-:W-:Y:S02]  /*6d60*/  PRMT R62, R43.reuse, 0x8880, RZ ;  /* 0x000088802b3e7816 */ /* 0x040fe400000000ff */
[----:B-1----:R-:W-:Y:S01]  /*6d70*/  SYNCS.ARRIVE.TRANS64.RED.A1T0 RZ, [UR5], RZ ;  /* 0x000000ffffff79a7 */ /* 0x002fe20008100405 */
[----:B------:R-:W-:Y:S02]  /*6d80*/  SHF.L.U32 R61, R43, 0x10, RZ ;  /* 0x000000102b3d7819 */ /* 0x000fe400000006ff */
[----:B------:R-:W-:Y:S02]  /*6d90*/  SHF.R.S32.HI R43, RZ, 0x18, R43 ;  /* 0x00000018ff2b7819 */ /* 0x000fe4000001142b */
[----:B------:R-:W-:Y:S02]  /*6da0*/  SHF.L.U32 R51, R46, 0x8, RZ ;  /* 0x000000082e337819 */ /* 0x000fe400000006ff */
[----:B------:R-:W-:Y:S01]  /*6db0*/  SHF.R.S32.HI R3, RZ, 0x18, R3 ;  /* 0x00000018ff037819 */ /* 0x000fe20000011403 */
[C---:B----4-:R-:W-:Y:S01]  /*6dc0*/  IMAD R4, R38.reuse, R4, RZ ;  /* 0x0000000426047224 */ /* 0x050fe200078e02ff */
[----:B------:R-:W-:Y:S01]  /*6dd0*/  SHF.L.U32 R67, R41, 0x10, RZ ;  /* 0x0000001029437819 */ /* 0x000fe200000006ff */
[C---:B------:R-:W-:Y:S01]  /*6de0*/  IMAD R5, R38.reuse, R5, RZ ;  /* 0x0000000526057224 */ /* 0x040fe200078e02ff */
[----:B------:R-:W-:Y:S01]  /*6df0*/  SHF.R.S32.HI R41, RZ, 0x18, R41 ;  /* 0x00000018ff297819 */ /* 0x000fe20000011429 */
[----:B------:R-:W-:Y:S01]  /*6e00*/  IMAD R6, R38, R6, RZ ;  /* 0x0000000626067224 */ /* 0x000fe200078e02ff */
[----:B------:R-:W-:Y:S01]  /*6e10*/  PRMT R59, R44, 0x8880, RZ ;  /* 0x000088802c3b7816 */ /* 0x000fe200000000ff */
[----:B------:R-:W-:Y:S01]  /*6e20*/  IMAD R4, R0, R39, R4 ;  /* 0x0000002700047224 */ /* 0x000fe200078e0204 */
[----:B------:R-:W-:Y:S01]  /*6e30*/  MOV R0, R68 ;  /* 0x0000004400007202 */ /* 0x000fe20000000f00 */
[----:B------:R-:W-:Y:S01]  /*6e40*/  IMAD R7, R38, R7, RZ ;  /* 0x0000000726077224 */ /* 0x000fe200078e02ff */
[----:B------:R-:W-:Y:S01]  /*6e50*/  SHF.L.U32 R58, R44, 0x10, RZ ;  /* 0x000000102c3a7819 */ /* 0x000fe200000006ff */
[-C--:B------:R-:W-:Y:S01]  /*6e60*/  IMAD R5, R2, R39.reuse, R5 ;  /* 0x0000002702057224 */ /* 0x080fe200078e0205 */
[----:B------:R-:W-:Y:S01]  /*6e70*/  SHF.R.S32.HI R2, RZ, 0x18, R67 ;  /* 0x00000018ff027819 */ /* 0x000fe20000011443 */
[-C--:B------:R-:W-:Y:S01]  /*6e80*/  IMAD R6, R3, R39.reuse, R6 ;  /* 0x0000002703067224 */ /* 0x080fe200078e0206 */
[----:B------:R-:W-:Y:S01]  /*6e90*/  SHF.R.S32.HI R3, RZ, 0x18, R66 ;  /* 0x00000018ff037819 */ /* 0x000fe20000011442 */
[----:B------:R-:W-:Y:S01]  /*6ea0*/  IMAD R8, R38, R8, RZ ;  /* 0x0000000826087224 */ /* 0x000fe200078e02ff */
[C---:B------:R-:W-:Y:S01]  /*6eb0*/  PRMT R56, R45.reuse, 0x8880, RZ ;  /* 0x000088802d387816 */ /* 0x040fe200000000ff */
[----:B------:R-:W-:Y:S01]  /*6ec0*/  IMAD R7, R40, R39, R7 ;  /* 0x0000002728077224 */ /* 0x000fe200078e0207 */
[----:B------:R-:W-:Y:S01]  /*6ed0*/  MOV R40, R65 ;  /* 0x0000004100287202 */ /* 0x000fe20000000f00 */
[----:B------:R-:W-:Y:S01]  /*6ee0*/  IMAD R9, R38, R9, RZ ;  /* 0x0000000926097224 */ /* 0x000fe200078e02ff */
[----:B------:R-:W-:Y:S01]  /*6ef0*/  SHF.L.U32 R55, R45, 0x10, RZ ;  /* 0x000000102d377819 */ /* 0x000fe200000006ff */
[-C--:B------:R-:W-:Y:S01]  /*6f00*/  IMAD R8, R0, R39.reuse, R8 ;  /* 0x0000002700087224 */ /* 0x080fe200078e0208 */
[----:B------:R-:W-:Y:S01]  /*6f10*/  PRMT R53, R46, 0x8880, RZ ;  /* 0x000088802e357816 */ /* 0x000fe200000000ff */
[----:B------:R-:W-:Y:S01]  /*6f20*/  IMAD R10, R38, R10, RZ ;  /* 0x0000000a260a7224 */ /* 0x000fe200078e02ff */
[----:B------:R-:W-:Y:S01]  /*6f30*/  SHF.R.S32.HI R45, RZ, 0x18, R45 ;  /* 0x00000018ff2d7819 */ /* 0x000fe2000001142d */
[----:B------:R-:W-:Y:S01]  /*6f40*/  IMAD R9, R2, R39, R9 ;  /* 0x0000002702097224 */ /* 0x000fe200078e0209 */
[----:B------:R-:W-:Y:S01]  /*6f50*/  SHF.L.U32 R52, R46, 0x10, RZ ;  /* 0x000000102e347819 */ /* 0x000fe200000006ff */
[C---:B------:R-:W-:Y:S01]  /*6f60*/  IMAD R0, R38.reuse, R20, RZ ;  /* 0x0000001426007224 */ /* 0x040fe200078e02ff */
[C---:B------:R-:W-:Y:S01]  /*6f70*/  PRMT R50, R47.reuse, 0x8880, RZ ;  /* 0x000088802f327816 */ /* 0x040fe200000000ff */
[C---:B------:R-:W-:Y:S01]  /*6f80*/  IMAD R11, R38.reuse, R11, RZ ;  /* 0x0000000b260b7224 */ /* 0x040fe200078e02ff */
[----:B------:R-:W-:Y:S01]  /*6f90*/  SHF.R.S32.HI R46, RZ, 0x18, R46 ;  /* 0x00000018ff2e7819 */ /* 0x000fe2000001142e */
[C---:B------:R-:W-:Y:S01]  /*6fa0*/  IMAD R2, R38.reuse, R21, RZ ;  /* 0x0000001526027224 */ /* 0x040fe200078e02ff */
[----:B------:R-:W-:Y:S01]  /*6fb0*/  SHF.L.U32 R49, R47, 0x10, RZ ;  /* 0x000000102f317819 */ /* 0x000fe200000006ff */
[C---:B------:R-:W-:Y:S01]  /*6fc0*/  IMAD R20, R38.reuse, R24, RZ ;  /* 0x0000001826147224 */ /* 0x040fe200078e02ff */
[----:B------:R-:W-:Y:S01]  /*6fd0*/  SHF.R.S32.HI R47, RZ, 0x18, R47 ;  /* 0x00000018ff2f7819 */ /* 0x000fe2000001142f */
[----:B------:R-:W-:Y:S01]  /*6fe0*/  IMAD R21, R38, R25, RZ ;  /* 0x0000001926157224 */ /* 0x000fe200078e02ff */
[----:B------:R-:W-:Y:S01]  /*6ff0*/  SHF.L.U32 R57, R44, 0x8, RZ ;  /* 0x000000082c397819 */ /* 0x000fe200000006ff */
[----:B------:R-:W-:Y:S01]  /*7000*/  IMAD R24, R38, R28, RZ ;  /* 0x0000001c26187224 */ /* 0x000fe200078e02ff */
[----:B------:R-:W-:Y:S01]  /*7010*/  SHF.R.S32.HI R44, RZ, 0x18, R44 ;  /* 0x00000018ff2c7819 */ /* 0x000fe2000001142c */
[----:B------:R-:W-:Y:S01]  /*7020*/  IMAD R10, R3, R39, R10 ;  /* 0x00000027030a7224 */ /* 0x000fe200078e020a */
[----:B------:R-:W-:Y:S01]  /*7030*/  IADD3 R36, PT, PT, R36, 0x1, RZ ;  /* 0x0000000124247810 */ /* 0x000fe20007ffe0ff */
[C---:B------:R-:W-:Y:S02]  /*7040*/  IMAD R12, R38.reuse, R12, RZ ;  /* 0x0000000c260c7224 */ /* 0x040fe400078e02ff */
[C---:B------:R-:W-:Y:S02]  /*7050*/  IMAD R25, R38.reuse, R29, RZ ;  /* 0x0000001d26197224 */ /* 0x040fe400078e02ff */
[C---:B------:R-:W-:Y:S01]  /*7060*/  IMAD R28, R38.reuse, R32, RZ ;  /* 0x00000020261c7224 */ /* 0x040fe200078e02ff */
[----:B------:R-:W-:Y:S01]  /*7070*/  SHF.R.S32.HI R32, RZ, 0x18, R64 ;  /* 0x00000018ff207819 */ /* 0x000fe20000011440 */
[C---:B------:R-:W-:Y:S01]  /*7080*/  IMAD R29, R38.reuse, R33, RZ ;  /* 0x00000021261d7224 */ /* 0x040fe200078e02ff */
[----:B------:R-:W-:Y:S01]  /*7090*/  I2IP.S8.S32.SAT R33, R7, R6, RZ ;  /* 0x0000000607217239 */ /* 0x000fe200000014ff */
[----:B------:R-:W-:Y:S01]  /*70a0*/  IMAD R11, R41, R39, R11 ;  /* 0x00000027290b7224 */ /* 0x000fe200078e020b */
[----:B------:R-:W-:Y:S01]  /*70b0*/  MOV R7, R62 ;  /* 0x0000003e00077202 */ /* 0x000fe20000000f00 */
[C---:B------:R-:W-:Y:S01]  /*70c0*/  IMAD R13, R38.reuse, R13, RZ ;  /* 0x0000000d260d7224 */ /* 0x040fe200078e02ff */
[----:B------:R-:W-:Y:S01]  /*70d0*/  SHF.R.S32.HI R6, RZ, 0x18, R63 ;  /* 0x00000018ff067819 */ /* 0x000fe2000001143f */
[----:B------:R-:W-:Y:S01]  /*70e0*/  IMAD R14, R38, R14, RZ ;  /* 0x0000000e260e7224 */ /* 0x000fe200078e02ff */
[----:B------:R-:W-:Y:S01]  /*70f0*/  I2IP.S8.S32.SAT R41, R11, R10, RZ ;  /* 0x0000000a0b297239 */ /* 0x000fe200000014ff */
[----:B------:R-:W-:Y:S01]  /*7100*/  IMAD R12, R40, R39, R12 ;  /* 0x00000027280c7224 */ /* 0x000fe200078e020c */
[----:B------:R-:W-:Y:S01]  /*7110*/  I2IP.S8.S32.SAT R40, R5, R4, R33 ;  /* 0x0000000405287239 */ /* 0x000fe20000001421 */
[----:B------:R-:W-:Y:S01]  /*7120*/  IMAD R15, R38, R15, RZ ;  /* 0x0000000f260f7224 */ /* 0x000fe200078e02ff */
[----:B------:R-:W-:Y:S01]  /*7130*/  I2IP.S8.S32.SAT R41, R9, R8, R41 ;  /* 0x0000000809297239 */ /* 0x000fe20000001429 */
[-C--:B------:R-:W-:Y:S01]  /*7140*/  IMAD R13, R32, R39.reuse, R13 ;  /* 0x00000027200d7224 */ /* 0x080fe200078e020d */
[----:B------:R-:W-:Y:S01]  /*7150*/  SHF.R.S32.HI R10, RZ, 0x18, R61 ;  /* 0x00000018ff0a7819 */ /* 0x000fe2000001143d */
[----:B------:R-:W-:Y:S01]  /*7160*/  IMAD R16, R38, R16, RZ ;  /* 0x0000001026107224 */ /* 0x000fe200078e02ff */
[----:B------:R-:W-:Y:S01]  /*7170*/  SHF.R.S32.HI R5, RZ, 0x18, R58 ;  /* 0x00000018ff057819 */ /* 0x000fe2000001143a */
[----:B------:R-:W-:Y:S01]  /*7180*/  IMAD R14, R6, R39, R14 ;  /* 0x00000027060e7224 */ /* 0x000fe200078e020e */
[----:B------:R-:W-:Y:S01]  /*7190*/  SHF.R.S32.HI R11, RZ, 0x18, R60 ;  /* 0x00000018ff0b7819 */ /* 0x000fe2000001143c */
[----:B------:R-:W-:Y:S01]  /*71a0*/  IMAD R17, R38, R17, RZ ;  /* 0x0000001126117224 */ /* 0x000fe200078e02ff */
[----:B------:R-:W-:Y:S01]  /*71b0*/  SHF.R.S32.HI R6, RZ, 0x18, R57 ;  /* 0x00000018ff067819 */ /* 0x000fe20000011439 */
[-C--:B------:R-:W-:Y:S02]  /*71c0*/  IMAD R15, R42, R39.reuse, R15 ;  /* 0x000000272a0f7224 */ /* 0x080fe400078e020f */
[C---:B------:R-:W-:Y:S02]  /*71d0*/  IMAD R18, R38.reuse, R18, RZ ;  /* 0x0000001226127224 */ /* 0x040fe400078e02ff */
[----:B------:R-:W-:Y:S01]  /*71e0*/  IMAD R16, R7, R39, R16 ;  /* 0x0000002707107224 */ /* 0x000fe200078e0210 */
[----:B------:R-:W-:Y:S01]  /*71f0*/  I2IP.S8.S32.SAT R14, R15, R14, RZ ;  /* 0x0000000e0f0e7239 */ /* 0x000fe200000014ff */
[----:B------:R-:W-:Y:S01]  /*7200*/  IMAD R19, R38, R19, RZ ;  /* 0x0000001326137224 */ /* 0x000fe200078e02ff */
[----:B------:R-:W-:Y:S01]  /*7210*/  SHF.R.S32.HI R7, RZ, 0x18, R48 ;  /* 0x00000018ff077819 */ /* 0x000fe20000011430 */
[-C--:B------:R-:W-:Y:S01]  /*7220*/  IMAD R17, R10, R39.reuse, R17 ;  /* 0x000000270a117224 */ /* 0x080fe200078e0211 */
[----:B------:R-:W-:Y:S01]  /*7230*/  I2IP.S8.S32.SAT R42, R13, R12, R14 ;  /* 0x0000000c0d2a7239 */ /* 0x000fe2000000140e */
[-C--:B------:R-:W-:Y:S02]  /*7240*/  IMAD R18, R11, R39.reuse, R18 ;  /* 0x000000270b127224 */ /* 0x080fe400078e0212 */
[----:B------:R-:W-:Y:S02]  /*7250*/  IMAD.MOV.U32 R4, RZ, RZ, R59 ;  /* 0x000000ffff047224 */ /* 0x000fe400078e003b */
[-C--:B------:R-:W-:Y:S02]  /*7260*/  IMAD R19, R43, R39.reuse, R19 ;  /* 0x000000272b137224 */ /* 0x080fe400078e0213 */
[----:B------:R-:W-:Y:S02]  /*7270*/  IMAD R3, R38, R22, RZ ;  /* 0x0000001626037224 */ /* 0x000fe400078e02ff */
[----:B------:R-:W-:Y:S01]  /*7280*/  IMAD R0, R4, R39, R0 ;  /* 0x0000002704007224 */ /* 0x000fe200078e0200 */
[----:B------:R-:W-:Y:S01]  /*7290*/  I2IP.S8.S32.SAT R18, R19, R18, RZ ;  /* 0x0000001213127239 */ /* 0x000fe200000014ff */
[----:B------:R-:W-:Y:S01]  /*72a0*/  IMAD R23, R38, R23, RZ ;  /* 0x0000001726177224 */ /* 0x000fe200078e02ff */
[----:B------:R-:W-:Y:S01]  /*72b0*/  MOV R4, R56 ;  /* 0x0000003800047202 */ /* 0x000fe20000000f00 */
[-C--:B------:R-:W-:Y:S01]  /*72c0*/  IMAD R2, R5, R39.reuse, R2 ;  /* 0x0000002705027224 */ /* 0x080fe200078e0202 */
[----:B------:R-:W-:Y:S01]  /*72d0*/  I2IP.S8.S32.SAT R43, R17, R16, R18 ;  /* 0x00000010112b7239 */ /* 0x000fe20000001412 */
[-C--:B------:R-:W-:Y:S01]  /*72e0*/  IMAD R3, R6, R39.reuse, R3 ;  /* 0x0000002706037224 */ /* 0x080fe200078e0203 */
[----:B------:R-:W-:Y:S01]  /*72f0*/  SHF.R.S32.HI R5, RZ, 0x18, R55 ;  /* 0x00000018ff057819 */ /* 0x000fe20000011437 */
[-C--:B------:R-:W-:Y:S01]  /*7300*/  IMAD R23, R44, R39.reuse, R23 ;  /* 0x000000272c177224 */ /* 0x080fe200078e0217 */
[----:B------:R-:W-:Y:S01]  /*7310*/  SHF.R.S32.HI R6, RZ, 0x18, R54 ;  /* 0x00000018ff067819 */ /* 0x000fe20000011436 */
[----:B------:R-:W-:Y:S01]  /*7320*/  IMAD R22, R38, R26, RZ ;  /* 0x0000001a26167224 */ /* 0x000fe200078e02ff */
[----:B------:R1:W-:Y:S01]  /*7330*/  STS.128 [R79+UR57+0x1400], R40 ;  /* 0x001400284f007988 */ /* 0x0003e20008000c39 */
[----:B------:R-:W-:Y:S01]  /*7340*/  IMAD R20, R4, R39, R20 ;  /* 0x0000002704147224 */ /* 0x000fe200078e0214 */
[----:B------:R-:W-:Y:S01]  /*7350*/  I2IP.S8.S32.SAT R3, R23, R3, RZ ;  /* 0x0000000317037239 */ /* 0x000fe200000014ff */
[----:B------:R-:W-:Y:S01]  /*7360*/  IMAD R27, R38, R27, RZ ;  /* 0x0000001b261b7224 */ /* 0x000fe200078e02ff */
[----:B------:R-:W-:Y:S01]  /*7370*/  MOV R4, R53 ;  /* 0x0000003500047202 */ /* 0x000fe20000000f00 */
[-C--:B------:R-:W-:Y:S01]  /*7380*/  IMAD R21, R5, R39.reuse, R21 ;  /* 0x0000002705157224 */ /* 0x080fe200078e0215 */
[----:B------:R-:W-:Y:S01]  /*7390*/  SHF.R.S32.HI R5, RZ, 0x18, R52 ;  /* 0x00000018ff057819 */ /* 0x000fe20000011434 */
[-C--:B------:R-:W-:Y:S01]  /*73a0*/  IMAD R22, R6, R39.reuse, R22 ;  /* 0x0000002706167224 */ /* 0x080fe200078e0216 */
[----:B------:R-:W-:Y:S01]  /*73b0*/  SHF.R.S32.HI R6, RZ, 0x18, R49 ;  /* 0x00000018ff067819 */ /* 0x000fe20000011431 */
[-C--:B------:R-:W-:Y:S02]  /*73c0*/  IMAD R27, R45, R39.reuse, R27 ;  /* 0x000000272d1b7224 */ /* 0x080fe400078e021b */
[-C--:B------:R-:W-:Y:S01]  /*73d0*/  IMAD R24, R4, R39.reuse, R24 ;  /* 0x0000002704187224 */ /* 0x080fe200078e0218 */
[----:B------:R-:W-:Y:S01]  /*73e0*/  SHF.R.S32.HI R4, RZ, 0x18, R51 ;  /* 0x00000018ff047819 */ /* 0x000fe20000011433 */
[C---:B------:R-:W-:Y:S02]  /*73f0*/  IMAD R26, R38.reuse, R30, RZ ;  /* 0x0000001e261a7224 */ /* 0x040fe400078e02ff */
[----:B------:R-:W-:Y:S01]  /*7400*/  IMAD R25, R5, R39, R25 ;  /* 0x0000002705197224 */ /* 0x000fe200078e0219 */
[----:B------:R-:W-:Y:S01]  /*7410*/  MOV R5, R50 ;  /* 0x0000003200057202 */ /* 0x000fe20000000f00 */
[----:B------:R-:W-:Y:S02]  /*7420*/  IMAD R31, R38, R31, RZ ;  /* 0x0000001f261f7224 */ /* 0x000fe400078e02ff */
[-C--:B------:R-:W-:Y:S01]  /*7430*/  IMAD R26, R4, R39.reuse, R26 ;  /* 0x00000027041a7224 */ /* 0x080fe200078e021a */
[----:B------:R-:W-:Y:S01]  /*7440*/  I2IP.S8.S32.SAT R4, R2, R0, R3 ;  /* 0x0000000002047239 */ /* 0x000fe20000001403 */
[-C--:B------:R-:W-:Y:S02]  /*7450*/  IMAD R31, R46, R39.reuse, R31 ;  /* 0x000000272e1f7224 */ /* 0x080fe400078e021f */
[-C--:B------:R-:W-:Y:S01]  /*7460*/  IMAD R28, R5, R39.reuse, R28 ;  /* 0x00000027051c7224 */ /* 0x080fe200078e021c */
[----:B------:R-:W-:Y:S01]  /*7470*/  I2IP.S8.S32.SAT R5, R27, R22, RZ ;  /* 0x000000161b057239 */ /* 0x000fe200000014ff */
[----:B------:R-:W-:Y:S02]  /*7480*/  IMAD R30, R38, R34, RZ ;  /* 0x00000022261e7224 */ /* 0x000fe400078e02ff */
[----:B------:R-:W-:Y:S01]  /*7490*/  IMAD R29, R6, R39, R29 ;  /* 0x00000027061d7224 */ /* 0x000fe200078e021d */
[----:B------:R-:W-:Y:S01]  /*74a0*/  I2IP.S8.S32.SAT R6, R31, R26, RZ ;  /* 0x0000001a1f067239 */ /* 0x000fe200000014ff */
[----:B------:R-:W-:Y:S01]  /*74b0*/  IMAD R35, R38, R35, RZ ;  /* 0x0000002326237224 */ /* 0x000fe200078e02ff */
[----:B------:R-:W-:Y:S01]  /*74c0*/  I2IP.S8.S32.SAT R5, R21, R20, R5 ;  /* 0x0000001415057239 */ /* 0x000fe20000001405 */
[-C--:B------:R-:W-:Y:S01]  /*74d0*/  IMAD R30, R7, R39.reuse, R30 ;  /* 0x00000027071e7224 */ /* 0x080fe200078e021e */
[----:B------:R-:W-:Y:S01]  /*74e0*/  I2IP.S8.S32.SAT R6, R25, R24, R6 ;  /* 0x0000001819067239 */ /* 0x000fe20000001406 */
[----:B------:R-:W-:Y:S05]  /*74f0*/  IMAD R35, R47, R39, R35 ;  /* 0x000000272f237224 */ /* 0x000fea00078e0223 */
[----:B------:R-:W-:Y:S04]  /*7500*/  I2IP.S8.S32.SAT R7, R35, R30, RZ ;  /* 0x0000001e23077239 */ /* 0x000fe800000014ff */
[----:B------:R-:W-:Y:S05]  /*7510*/  I2IP.S8.S32.SAT R7, R29, R28, R7 ;  /* 0x0000001c1d077239 */ /* 0x000fea0000001407 */
[----:B------:R1:W-:Y:S01]  /*7520*/  STS.128 [R78+0x1010], R4 ;  /* 0x001010044e007388 */ /* 0x0003e20000000c00 */
[----:B------:R-:W-:Y:S01]  /*7530*/  @!PT LDS RZ, [RZ] ;  /* 0x00000000fffff984 */ /* 0x000fe20000000800 */
[----:B------:R-:W-:Y:S01]  /*7540*/  @!PT LDS RZ, [RZ] ;  /* 0x00000000fffff984 */ /* 0x000fe20000000800 */
[----:B------:R-:W-:Y:S01]  /*7550*/  @!PT LDS RZ, [RZ] ;  /* 0x00000000fffff984 */ /* 0x000fe20000000800 */
[----:B------:R-:W-:Y:S01]  /*7560*/  @!PT LDS RZ, [RZ] ;  /* 0x00000000fffff984 */ /* 0x000fe20000000800 */
[----:B------:R3:W-:Y:S07]  /*7570*/  MEMBAR.ALL.CTA ;  /* 0x0000000000007992 */ /* 0x0007ee0000008000 */
[----:B---3--:R-:W3:Y:S02]  /*7580*/  FENCE.VIEW.ASYNC.S ;  /* 0x00000000000073c6 */ /* 0x008ee40000000000 */
[----:B---3--:R-:W-:Y:S06]  /*7590*/  BAR.SYNC.DEFER_BLOCKING 0x1, 0x80 ;  /* 0x0042000000007b1d */ /* 0x008fec0000010000 */
[----:B------:R-:W-:Y:S05]  /*75a0*/  @P0 BRA `(.L_x_124) ;  /* 0x0000000000300947 */ /* 0x000fea0003800000 */
[----:B------:R-:W-:Y:S02]  /*75b0*/  UIADD3 UR10, UPT, UPT, UR57, 0x1400, URZ ;  /* 0x00001400390a7890 */ /* 0x000fe4000fffe0ff */
[----:B------:R-:W-:Y:S02]  /*75c0*/  UIADD3 UR8, UP0, UPT, UR62, 0x680, URZ ;  /* 0x000006803e087890 */ /* 0x000fe4000ff1e0ff */
[----:B------:R-:W-:Y:S02]  /*75d0*/  USHF.L.U32 UR5, UR51, 0x6, URZ ;  /* 0x0000000633057899 */ /* 0x000fe400080006ff */
[----:B------:R-:W-:Y:S01]  /*75e0*/  MOV R86, UR10 ;  /* 0x0000000a00567c02 */ /* 0x000fe20008000f00 */
[----:B------:R-:W-:Y:S02]  /*75f0*/  USHF.L.U32 UR6, UR50, 0x6, URZ ;  /* 0x0000000632067899 */ /* 0x000fe400080006ff */
[----:B------:R-:W-:Y:S01]  /*7600*/  UIADD3.X UR9, UPT, UPT, URZ, UR63, URZ, UP0, !UPT ;  /* 0x0000003fff097290 */ /* 0x000fe200087fe4ff */
[----:B------:R-:W-:Y:S01]  /*7610*/  R2UR UR4, R86 ;  /* 0x00000000560472ca */ /* 0x000fe200000e0000 */
[----:B------:R-:W-:Y:S11]  /*7620*/  UMOV UR7, UR36 ;  /* 0x0000002400077c82 */ /* 0x000ff60008000000 */
[----:B------:R-:W-:Y:S01]  /*7630*/  @!UPT UIADD3 URZ, UPT, UPT, URZ, URZ, URZ ;  /* 0x000000fffffff290 */ /* 0x000fe2000fffe0ff */
[----:B------:R3:W-:Y:S01]  /*7640*/  UTMASTG.3D [UR4], [UR8] ;  /* 0x00000004080073b5 */ /* 0x0007e20008010000 */
[----:B------:R0:W-:Y:S01]  /*7650*/  UTMACMDFLUSH ;  /* 0x00000000000079b7 */ /* 0x0001e20000000000 */
[----:B---3--:R-:W-:Y:S04]  /*7660*/  DEPBAR.LE SB0, 0x0 ;  /* 0x000080000000791a */ /* 0x008fe80000000000 */
.L_x_124:
[----:B------:R-:W-:Y:S05]  /*7670*/  BSYNC.RECONVERGENT B0 ;  /* 0x0000000000007941 */ /* 0x000fea0003800200 */
.L_x_123:
[----:B------:R-:W-:Y:S01]  /*7680*/  BAR.SYNC.DEFER_BLOCKING 0x1, 0x80 ;  /* 0x0042000000007b1d */ /* 0x000fe20000010000 */
[----:B------:R-:W-:Y:S01]  /*7690*/  ISETP.NE.AND P0, PT, R82, 0x2, PT ;  /* 0x000000025200780c */ /* 0x000fe20003f05270 */
[----:B------:R-:W-:Y:S01]  /*76a0*/  UISETP.NE.AND UP0, UPT, UR61, URZ, UPT ;  /* 0x000000ff3d00728c */ /* 0x000fe2000bf05270 */
[----:B------:R-:W-:Y:S01]  /*76b0*/  ISETP.NE.AND P1, PT, R36, 0x4, PT ;  /* 0x000000042400780c */ /* 0x000fe20003f25270 */
[----:B------:R-:W-:Y:S01]  /*76c0*/  UIADD3 UR51, UPT, UPT, UR42, UR48, URZ ;  /* 0x000000302a337290 */ /* 0x000fe2000fffe0ff */
[----:B------:R-:W-:Y:S01]  /*76d0*/  SEL R2, RZ, 0x1, P0 ;  /* 0x00000001ff027807 */ /* 0x000fe20000000000 */
[----:B------:R-:W-:Y:S01]  /*76e0*/  UIADD3 UR50, UPT, UPT, UR43, UR49, URZ ;  /* 0x000000312b327290 */ /* 0x000fe2000fffe0ff */
[----:B------:R-:W-:Y:S02]  /*76f0*/  SEL R0, RZ, 0x1, P1 ;  /* 0x00000001ff007807 */ /* 0x000fe40000800000 */
[----:B------:R-:W-:Y:S02]  /*7700*/  LOP3.LUT R84, R84, R2, RZ, 0x3c, !PT ;  /* 0x0000000254547212 */ /* 0x000fe400078e3cff */
[----:B------:R-:W-:Y:S02]  /*7710*/  LOP3.LUT R85, R85, R0, RZ, 0x3c, !PT ;  /* 0x0000000055557212 */ /* 0x000fe400078e3cff */
[----:B------:R-:W-:Y:S02]  /*7720*/  SEL R82, R82, RZ, P0 ;  /* 0x000000ff52527207 */ /* 0x000fe40000000000 */
[----:B------:R-:W-:Y:S01]  /*7730*/  SEL R36, R36, RZ, P1 ;  /* 0x000000ff24247207 */ /* 0x000fe20000800000 */
[----:B------:R-:W-:Y:S01]  /*7740*/  UMOV UR36, UR60 ;  /* 0x0000003c00247c82 */ /* 0x000fe20008000000 */
[----:B------:R-:W-:Y:S05]  /*7750*/  BRA.U UP0, `(.L_x_125) ;  /* 0xffffffe5003c7547 */ /* 0x000fea000b83ffff */
[----:B------:R-:W-:Y:S05]  /*7760*/  EXIT ;  /* 0x000000000000794d */ /* 0x000fea0003800000 */
.L_x_25:
[----:B--2---:R2:W3:Y:S02]  /*7770*/  SYNCS.PHASECHK.TRANS64.TRYWAIT P0, [R0+URZ+0x240], R2 ;  /* 0x00024002000075a7 */ /* 0x0044e400080011ff */
[----:B---3--:R-:W-:Y:S05]  /*7780*/  @!P0 NANOSLEEP.SYNCS 0x989680 ;  /* 0x009896800000895d */ /* 0x008fea0003900000 */
[----:B------:R-:W3:Y:S02]  /*7790*/  @!P0 SYNCS.PHASECHK.TRANS64 P0, [R0+URZ+0x240], R2 ;  /* 0x00024002000085a7 */ /* 0x000ee400080010ff */
[----:B---3--:R-:W-:Y:S05]  /*77a0*/  @!P0 BRA `(.L_x_25) ;  /* 0xfffffffc00f08947 */ /* 0x008fea000383ffff */
[----:B------:R-:W-:Y:S05]  /*77b0*/  BRA `(.L_x_126) ;  /* 0xffffffa400407947 */ /* 0x000fea000383ffff */
.L_x_28:
[----:B-1----:R-:W-:-:S07]  /*77c0*/  MOV R0, UR33 ;  /* 0x0000002100007c02 */ /* 0x002fce0008000f00 */
.L_x_127:
[----:B-1----:R1:W2:Y:S02]  /*77d0*/  SYNCS.PHASECHK.TRANS64.TRYWAIT P0, [R0+URZ+0xd8], R3 ;  /* 0x0000d803000075a7 */ /* 0x0022a400080011ff */
[----:B--2---:R-:W-:Y:S05]  /*77e0*/  @!P0 NANOSLEEP.SYNCS 0x989680 ;  /* 0x009896800000895d */ /* 0x004fea0003900000 */
[----:B------:R-:W2:Y:S02]  /*77f0*/  @!P0 SYNCS.PHASECHK.TRANS64 P0, [R0+URZ+0xd8], R3 ;  /* 0x0000d803000085a7 */ /* 0x000ea400080010ff */
[----:B--2---:R-:W-:Y:S05]  /*7800*/  @!P0 BRA `(.L_x_127) ;  /* 0xfffffffc00f08947 */ /* 0x004fea000383ffff */
[----:B------:R-:W-:Y:S05]  /*7810*/  BRA `(.L_x_27) ;  /* 0xffffffa4008c7947 */ /* 0x000fea000383ffff */
.L_x_35:
[----:B-1----:R-:W-:-:S07]  /*7820*/  MOV R0, UR17 ;  /* 0x0000001100007c02 */ /* 0x002fce0008000f00 */
.L_x_128:
[----:B-1----:R1:W2:Y:S02]  /*7830*/  SYNCS.PHASECHK.TRANS64.TRYWAIT P0, [R0+URZ+0xd8], R3 ;  /* 0x0000d803000075a7 */ /* 0x0022a400080011ff */
[----:B--2---:R-:W-:Y:S05]  /*7840*/  @!P0 NANOSLEEP.SYNCS 0x989680 ;  /* 0x009896800000895d */ /* 0x004fea0003900000 */
[----:B------:R-:W2:Y:S02]  /*7850*/  @!P0 SYNCS.PHASECHK.TRANS64 P0, [R0+URZ+0xd8], R3 ;  /* 0x0000d803000085a7 */ /* 0x000ea400080010ff */
[----:B--2---:R-:W-:Y:S05]  /*7860*/  @!P0 BRA `(.L_x_128) ;  /* 0xfffffffc00f08947 */ /* 0x004fea000383ffff */
[----:B------:R-:W-:Y:S05]  /*7870*/  BRA `(.L_x_34) ;  /* 0xffffffa800507947 */ /* 0x000fea000383ffff */
.L_x_40:
[----:B-1----:R1:W2:Y:S02]  /*7880*/  SYNCS.PHASECHK.TRANS64.TRYWAIT P0, [R3+URZ+0x1d0], R0 ;  /* 0x0001d000030075a7 */ /* 0x0022a400080011ff */
[----:B--2---:R-:W-:Y:S05]  /*7890*/  @!P0 NANOSLEEP.SYNCS 0x989680 ;  /* 0x009896800000895d */ /* 0x004fea0003900000 */
[----:B------:R-:W2:Y:S02]  /*78a0*/  @!P0 SYNCS.PHASECHK.TRANS64 P0, [R3+URZ+0x1d0], R0 ;  /* 0x0001d000030085a7 */ /* 0x000ea400080010ff */
[----:B--2---:R-:W-:Y:S05]  /*78b0*/  @!P0 BRA `(.L_x_40) ;  /* 0xfffffffc00f08947 */ /* 0x004fea000383ffff */
[----:B------:R-:W-:Y:S05]  /*78c0*/  BRA `(.L_x_129) ;  /* 0xffffffa800fc7947 */ /* 0x000fea000383ffff */
.L_x_44:
[----:B------:R-:W-:-:S07]  /*78d0*/  MOV R0, UR4 ;  /* 0x0000000400007c02 */ /* 0x000fce0008000f00 */
.L_x_130:
[----:B-1----:R1:W2:Y:S02]  /*78e0*/  SYNCS.PHASECHK.TRANS64.TRYWAIT P0, [R0+URZ], R2 ;  /* 0x00000002000075a7 */ /* 0x0022a400080011ff */
[----:B--2---:R-:W-:Y:S05]  /*78f0*/  @!P0 NANOSLEEP.SYNCS 0x989680 ;  /* 0x009896800000895d */ /* 0x004fea0003900000 */
[----:B------:R-:W2:Y:S02]  /*7900*/  @!P0 SYNCS.PHASECHK.TRANS64 P0, [R0+URZ], R2 ;  /* 0x00000002000085a7 */ /* 0x000ea400080010ff */
[----:B--2---:R-:W-:Y:S05]  /*7910*/  @!P0 BRA `(.L_x_130) ;  /* 0xfffffffc00f08947 */ /* 0x004fea000383ffff */
[----:B------:R-:W-:Y:S05]  /*7920*/  BRA `(.L_x_131) ;  /* 0xffffffb000807947 */ /* 0x000fea000383ffff */
.L_x_45:
[----:B------:R-:W-:-:S07]  /*7930*/  MOV R0, UR4 ;  /* 0x0000000400007c02 */ /* 0x000fce0008000f00 */
.L_x_132:
[----:B-1----:R1:W2:Y:S02]  /*7940*/  SYNCS.PHASECHK.TRANS64.TRYWAIT P0, [R0+URZ], R3 ;  /* 0x00000003000075a7 */ /* 0x0022a400080011ff */
[----:B--2---:R-:W-:Y:S05]  /*7950*/  @!P0 NANOSLEEP.SYNCS 0x989680 ;  /* 0x009896800000895d */ /* 0x004fea0003900000 */
[----:B------:R-:W2:Y:S02]  /*7960*/  @!P0 SYNCS.PHASECHK.TRANS64 P0, [R0+URZ], R3 ;  /* 0x00000003000085a7 */ /* 0x000ea400080010ff */
[----:B--2---:R-:W-:Y:S05]  /*7970*/  @!P0 BRA `(.L_x_132) ;  /* 0xfffffffc00f08947 */ /* 0x004fea000383ffff */
[----:B------:R-:W-:Y:S05]  /*7980*/  BRA `(.L_x_133) ;  /* 0xffffffb0008c7947 */ /* 0x000fea000383ffff */
.L_x_46:
[----:B------:R-:W-:-:S07]  /*7990*/  MOV R0, UR4 ;  /* 0x0000000400007c02 */ /* 0x000fce0008000f00 */
.L_x_134:
[----:B-1----:R1:W2:Y:S02]  /*79a0*/  SYNCS.PHASECHK.TRANS64.TRYWAIT P0, [R0+URZ], R3 ;  /* 0x00000003000075a7 */ /* 0x0022a400080011ff */
[----:B--2---:R-:W-:Y:S05]  /*79b0*/  @!P0 NANOSLEEP.SYNCS 0x989680 ;  /* 0x009896800000895d */ /* 0x004fea0003900000 */
[----:B------:R-:W2:Y:S02]  /*79c0*/  @!P0 SYNCS.PHASECHK.TRANS64 P0, [R0+URZ], R3 ;  /* 0x00000003000085a7 */ /* 0x000ea400080010ff */
[----:B--2---:R-:W-:Y:S05]  /*79d0*/  @!P0 BRA `(.L_x_134) ;  /* 0xfffffffc00f08947 */ /* 0x004fea000383ffff */
[----:B------:R-:W-:Y:S05]  /*79e0*/  BRA `(.L_x_135) ;  /* 0xffffffb000987947 */ /* 0x000fea000383ffff */
.L_x_47:
[----:B------:R-:W-:-:S07]  /*79f0*/  MOV R0, UR4 ;  /* 0x0000000400007c02 */ /* 0x000fce0008000f00 */
.L_x_136:
[----:B-1----:R1:W2:Y:S02]  /*7a00*/  SYNCS.PHASECHK.TRANS64.TRYWAIT P0, [R0+URZ], R3 ;  /* 0x00000003000075a7 */ /* 0x0022a400080011ff */
[----:B--2---:R-:W-:Y:S05]  /*7a10*/  @!P0 NANOSLEEP.SYNCS 0x989680 ;  /* 0x009896800000895d */ /* 0x004fea0003900000 */
[----:B------:R-:W2:Y:S02]  /*7a20*/  @!P0 SYNCS.PHASECHK.TRANS64 P0, [R0+URZ], R3 ;  /* 0x00000003000085a7 */ /* 0x000ea400080010ff */
[----:B--2---:R-:W-:Y:S05]  /*7a30*/  @!P0 BRA `(.L_x_136) ;  /* 0xfffffffc00f08947 */ /* 0x004fea000383ffff */
[----:B------:R-:W-:Y:S05]  /*7a40*/  BRA `(.L_x_137) ;  /* 0xffffffb000a47947 */ /* 0x000fea000383ffff */
.L_x_48:
[----:B------:R-:W-:-:S07]  /*7a50*/  MOV R0, UR4 ;  /* 0x0000000400007c02 */ /* 0x000fce0008000f00 */
.L_x_138:
[----:B-1----:R1:W2:Y:S02]  /*7a60*/  SYNCS.PHASECHK.TRANS64.TRYWAIT P0, [R0+URZ], R3 ;  /* 0x00000003000075a7 */ /* 0x0022a400080011ff */
[----:B--2---:R-:W-:Y:S05]  /*7a70*/  @!P0 NANOSLEEP.SYNCS 0x989680 ;  /* 0x009896800000895d */ /* 0x004fea0003900000 */
[----:B------:R-:W2:Y:S02]  /*7a80*/  @!P0 SYNCS.PHASECHK.TRANS64 P0, [R0+URZ], R3 ;  /* 0x00000003000085a7 */ /* 0x000ea400080010ff */
[----:B--2---:R-:W-:Y:S05]  /*7a90*/  @!P0 BRA `(.L_x_138) ;  /* 0xfffffffc00f08947 */ /* 0x004fea000383ffff */
[----:B------:R-:W-:Y:S05]  /*7aa0*/  BRA `(.L_x_139) ;  /* 0xffffffb000b07947 */ /* 0x000fea000383ffff */
.L_x_49:
[----:B------:R-:W-:-:S07]  /*7ab0*/  MOV R0, UR4 ;  /* 0x0000000400007c02 */ /* 0x000fce0008000f00 */
.L_x_140:
[----:B-1----:R1:W2:Y:S02]  /*7ac0*/  SYNCS.PHASECHK.TRANS64.TRYWAIT P0, [R0+URZ], R3 ;  /* 0x00000003000075a7 */ /* 0x0022a400080011ff */
[----:B--2---:R-:W-:Y:S05]  /*7ad0*/  @!P0 NANOSLEEP.SYNCS 0x989680 ;  /* 0x009896800000895d */ /* 0x004fea0003900000 */
[----:B------:R-:W2:Y:S02]  /*7ae0*/  @!P0 SYNCS.PHASECHK.TRANS64 P0, [R0+URZ], R3 ;  /* 0x00000003000085a7 */ /* 0x000ea400080010ff */
[----:B--2---:R-:W-:Y:S05]  /*7af0*/  @!P0 BRA `(.L_x_140) ;  /* 0xfffffffc00f08947 */ /* 0x004fea000383ffff */
[----:B------:R-:W-:Y:S05]  /*7b00*/  BRA `(.L_x_141) ;  /* 0xffffffb000bc7947 */ /* 0x000fea000383ffff */
.L_x_50:
[----:B------:R-:W-:-:S07]  /*7b10*/  MOV R0, UR4 ;  /* 0x0000000400007c02 */ /* 0x000fce0008000f00 */
.L_x_142:
[----:B-1----:R1:W2:Y:S02]  /*7b20*/  SYNCS.PHASECHK.TRANS64.TRYWAIT P0, [R0+URZ], R3 ;  /* 0x00000003000075a7 */ /* 0x0022a400080011ff */
[----:B--2---:R-:W-:Y:S05]  /*7b30*/  @!P0 NANOSLEEP.SYNCS 0x989680 ;  /* 0x009896800000895d */ /* 0x004fea0003900000 */
[----:B------:R-:W2:Y:S02]  /*7b40*/  @!P0 SYNCS.PHASECHK.TRANS64 P0, [R0+URZ], R3 ;  /* 0x00000003000085a7 */ /* 0x000ea400080010ff */
[----:B--2---:R-:W-:Y:S05]  /*7b50*/  @!P0 BRA `(.L_x_142) ;  /* 0xfffffffc00f08947 */ /* 0x004fea000383ffff */
[----:B------:R-:W-:Y:S05]  /*7b60*/  BRA `(.L_x_143) ;  /* 0xffffffb000c87947 */ /* 0x000fea000383ffff */
.L_x_51:
[----:B------:R-:W-:-:S07]  /*7b70*/  MOV R0, UR4 ;  /* 0x0000000400007c02 */ /* 0x000fce0008000f00 */
.L_x_144:
[----:B-1----:R1:W2:Y:S02]  /*7b80*/  SYNCS.PHASECHK.TRANS64.TRYWAIT P0, [R0+URZ], R3 ;  /* 0x00000003000075a7 */ /* 0x0022a400080011ff */
[----:B--2---:R-:W-:Y:S05]  /*7b90*/  @!P0 NANOSLEEP.SYNCS 0x989680 ;  /* 0x009896800000895d */ /* 0x004fea0003900000 */
[----:B------:R-:W2:Y:S02]  /*7ba0*/  @!P0 SYNCS.PHASECHK.TRANS64 P0, [R0+URZ], R3 ;  /* 0x00000003000085a7 */ /* 0x000ea400080010ff */
[----:B--2---:R-:W-:Y:S05]  /*7bb0*/  @!P0 BRA `(.L_x_144) ;  /* 0xfffffffc00f08947 */ /* 0x004fea000383ffff */
[----:B------:R-:W-:Y:S05]  /*7bc0*/  BRA `(.L_x_145) ;  /* 0xffffffb000d47947 */ /* 0x000fea000383ffff */
.L_x_52:
[----:B------:R-:W-:-:S07]  /*7bd0*/  MOV R0, UR4 ;  /* 0x0000000400007c02 */ /* 0x000fce0008000f00 */
.L_x_146:
[----:B-1----:R1:W2:Y:S02]  /*7be0*/  SYNCS.PHASECHK.TRANS64.TRYWAIT P0, [R0+URZ], R3 ;  /* 0x00000003000075a7 */ /* 0x0022a400080011ff */
[----:B--2---:R-:W-:Y:S05]  /*7bf0*/  @!P0 NANOSLEEP.SYNCS 0x989680 ;  /* 0x009896800000895d */ /* 0x004fea0003900000 */
[----:B------:R-:W2:Y:S02]  /*7c00*/  @!P0 SYNCS.PHASECHK.TRANS64 P0, [R0+URZ], R3 ;  /* 0x00000003000085a7 */ /* 0x000ea400080010ff */
[----:B--2---:R-:W-:Y:S05]  /*7c10*/  @!P0 BRA `(.L_x_146) ;  /* 0xfffffffc00f08947 */ /* 0x004fea000383ffff */
[----:B------:R-:W-:Y:S05]  /*7c20*/  BRA `(.L_x_147) ;  /* 0xffffffb000e07947 */ /* 0x000fea000383ffff */
.L_x_53:
[----:B------:R-:W-:-:S07]  /*7c30*/  MOV R0, UR4 ;  /* 0x0000000400007c02 */ /* 0x000fce0008000f00 */
.L_x_148:
[----:B-1----:R1:W2:Y:S02]  /*7c40*/  SYNCS.PHASECHK.TRANS64.TRYWAIT P0, [R0+URZ], R3 ;  /* 0x00000003000075a7 */ /* 0x0022a400080011ff */
[----:B--2---:R-:W-:Y:S05]  /*7c50*/  @!P0 NANOSLEEP.SYNCS 0x989680 ;  /* 0x009896800000895d */ /* 0x004fea0003900000 */
[----:B------:R-:W2:Y:S02]  /*7c60*/  @!P0 SYNCS.PHASECHK.TRANS64 P0, [R0+URZ], R3 ;  /* 0x00000003000085a7 */ /* 0x000ea400080010ff */
[----:B--2---:R-:W-:Y:S05]  /*7c70*/  @!P0 BRA `(.L_x_148) ;  /* 0xfffffffc00f08947 */ /* 0x004fea000383ffff */
[----:B------:R-:W-:Y:S05]  /*7c80*/  BRA `(.L_x_149) ;  /* 0xffffffb000ec7947 */ /* 0x000fea000383ffff */
.L_x_54:
[----:B------:R-:W-:-:S07]  /*7c90*/  MOV R0, UR4 ;  /* 0x0000000400007c02 */ /* 0x000fce0008000f00 */
.L_x_150:
[----:B-1----:R1:W2:Y:S02]  /*7ca0*/  SYNCS.PHASECHK.TRANS64.TRYWAIT P0, [R0+URZ], R3 ;  /* 0x00000003000075a7 */ /* 0x0022a400080011ff */
[----:B--2---:R-:W-:Y:S05]  /*7cb0*/  @!P0 NANOSLEEP.SYNCS 0x989680 ;  /* 0x009896800000895d */ /* 0x004fea0003900000 */
[----:B------:R-:W2:Y:S02]  /*7cc0*/  @!P0 SYNCS.PHASECHK.TRANS64 P0, [R0+URZ], R3 ;  /* 0x00000003000085a7 */ /* 0x000ea400080010ff */
[----:B--2---:R-:W-:Y:S05]  /*7cd0*/  @!P0 BRA `(.L_x_150) ;  /* 0xfffffffc00f08947 */ /* 0x004fea000383ffff */
[----:B------:R-:W-:Y:S05]  /*7ce0*/  BRA `(.L_x_151) ;  /* 0xffffffb000f87947 */ /* 0x000fea000383ffff */
.L_x_55:
[----:B------:R-:W-:-:S07]  /*7cf0*/  MOV R0, UR4 ;  /* 0x0000000400007c02 */ /* 0x000fce0008000f00 */
.L_x_152:
[----:B-1----:R1:W2:Y:S02]  /*7d00*/  SYNCS.PHASECHK.TRANS64.TRYWAIT P0, [R0+URZ], R3 ;  /* 0x00000003000075a7 */ /* 0x0022a400080011ff */
[----:B--2---:R-:W-:Y:S05]  /*7d10*/  @!P0 NANOSLEEP.SYNCS 0x989680 ;  /* 0x009896800000895d */ /* 0x004fea0003900000 */
[----:B------:R-:W2:Y:S02]  /*7d20*/  @!P0 SYNCS.PHASECHK.TRANS64 P0, [R0+URZ], R3 ;  /* 0x00000003000085a7 */ /* 0x000ea400080010ff */
[----:B--2---:R-:W-:Y:S05]  /*7d30*/  @!P0 BRA `(.L_x_152) ;  /* 0xfffffffc00f08947 */ /* 0x004fea000383ffff */
[----:B------:R-:W-:Y:S05]  /*7d40*/  BRA `(.L_x_153) ;  /* 0xffffffb400047947 */ /* 0x000fea000383ffff */
.L_x_56:
[----:B------:R-:W-:-:S07]  /*7d50*/  MOV R0, UR4 ;  /* 0x0000000400007c02 */ /* 0x000fce0008000f00 */
.L_x_154:
[----:B-1----:R1:W2:Y:S02]  /*7d60*/  SYNCS.PHASECHK.TRANS64.TRYWAIT P0, [R0+URZ], R3 ;  /* 0x00000003000075a7 */ /* 0x0022a400080011ff */
[----:B--2---:R-:W-:Y:S05]  /*7d70*/  @!P0 NANOSLEEP.SYNCS 0x989680 ;  /* 0x009896800000895d */ /* 0x004fea0003900000 */
[----:B------:R-:W2:Y:S02]  /*7d80*/  @!P0 SYNCS.PHASECHK.TRANS64 P0, [R0+URZ], R3 ;  /* 0x00000003000085a7 */ /* 0x000ea400080010ff */
[----:B--2---:R-:W-:Y:S05]  /*7d90*/  @!P0 BRA `(.L_x_154) ;  /* 0xfffffffc00f08947 */ /* 0x004fea000383ffff */
[----:B------:R-:W-:Y:S05]  /*7da0*/  BRA `(.L_x_155) ;  /* 0xffffffb400107947 */ /* 0x000fea000383ffff */
.L_x_57:
[----:B------:R-:W-:-:S07]  /*7db0*/  MOV R0, UR4 ;  /* 0x0000000400007c02 */ /* 0x000fce0008000f00 */
.L_x_156:
[----:B-1----:R1:W2:Y:S02]  /*7dc0*/  SYNCS.PHASECHK.TRANS64.TRYWAIT P0, [R0+URZ], R3 ;  /* 0x00000003000075a7 */ /* 0x0022a400080011ff */
[----:B--2---:R-:W-:Y:S05]  /*7dd0*/  @!P0 NANOSLEEP.SYNCS 0x989680 ;  /* 0x009896800000895d */ /* 0x004fea0003900000 */
[----:B------:R-:W2:Y:S02]  /*7de0*/  @!P0 SYNCS.PHASECHK.TRANS64 P0, [R0+URZ], R3 ;  /* 0x00000003000085a7 */ /* 0x000ea400080010ff */
[----:B--2---:R-:W-:Y:S05]  /*7df0*/  @!P0 BRA `(.L_x_156) ;  /* 0xfffffffc00f08947 */ /* 0x004fea000383ffff */
[----:B------:R-:W-:Y:S05]  /*7e00*/  BRA `(.L_x_157) ;  /* 0xffffffb4001c7947 */ /* 0x000fea000383ffff */
.L_x_58:
[----:B------:R-:W-:-:S07]  /*7e10*/  MOV R0, UR4 ;  /* 0x0000000400007c02 */ /* 0x000fce0008000f00 */
.L_x_158:
[----:B-1----:R1:W2:Y:S02]  /*7e20*/  SYNCS.PHASECHK.TRANS64.TRYWAIT P0, [R0+URZ], R3 ;  /* 0x00000003000075a7 */ /* 0x0022a400080011ff */
[----:B--2---:R-:W-:Y:S05]  /*7e30*/  @!P0 NANOSLEEP.SYNCS 0x989680 ;  /* 0x009896800000895d */ /* 0x004fea0003900000 */
[----:B------:R-:W2:Y:S02]  /*7e40*/  @!P0 SYNCS.PHASECHK.TRANS64 P0, [R0+URZ], R3 ;  /* 0x00000003000085a7 */ /* 0x000ea400080010ff */
[----:B--2---:R-:W-:Y:S05]  /*7e50*/  @!P0 BRA `(.L_x_158) ;  /* 0xfffffffc00f08947 */ /* 0x004fea000383ffff */
[----:B------:R-:W-:Y:S05]  /*7e60*/  BRA `(.L_x_159) ;  /* 0xffffffb400287947 */ /* 0x000fea000383ffff */
.L_x_59:
[----:B------:R-:W-:-:S07]  /*7e70*/  MOV R0, UR4 ;  /* 0x0000000400007c02 */ /* 0x000fce0008000f00 */
.L_x_160:
[----:B-1----:R1:W2:Y:S02]  /*7e80*/  SYNCS.PHASECHK.TRANS64.TRYWAIT P0, [R0+URZ], R3 ;  /* 0x00000003000075a7 */ /* 0x0022a400080011ff */
[----:B--2---:R-:W-:Y:S05]  /*7e90*/  @!P0 NANOSLEEP.SYNCS 0x989680 ;  /* 0x009896800000895d */ /* 0x004fea0003900000 */
[----:B------:R-:W2:Y:S02]  /*7ea0*/  @!P0 SYNCS.PHASECHK.TRANS64 P0, [R0+URZ], R3 ;  /* 0x00000003000085a7 */ /* 0x000ea400080010ff */
[----:B--2---:R-:W-:Y:S05]  /*7eb0*/  @!P0 BRA `(.L_x_160) ;  /* 0xfffffffc00f08947 */ /* 0x004fea000383ffff */
[----:B------:R-:W-:Y:S05]  /*7ec0*/  BRA `(.L_x_161) ;  /* 0xffffffb400347947 */ /* 0x000fea000383ffff */
.L_x_60:
[----:B------:R-:W-:-:S07]  /*7ed0*/  MOV R0, UR4 ;  /* 0x0000000400007c02 */ /* 0x000fce0008000f00 */
.L_x_162:
[----:B-1----:R1:W2:Y:S02]  /*7ee0*/  SYNCS.PHASECHK.TRANS64.TRYWAIT P0, [R0+URZ], R3 ;  /* 0x00000003000075a7 */ /* 0x0022a400080011ff */
[----:B--2---:R-:W-:Y:S05]  /*7ef0*/  @!P0 NANOSLEEP.SYNCS 0x989680 ;  /* 0x009896800000895d */ /* 0x004fea0003900000 */
[----:B------:R-:W2:Y:S02]  /*7f00*/  @!P0 SYNCS.PHASECHK.TRANS64 P0, [R0+URZ], R3 ;  /* 0x00000003000085a7 */ /* 0x000ea400080010ff */
[----:B--2---:R-:W-:Y:S05]  /*7f10*/  @!P0 BRA `(.L_x_162) ;  /* 0xfffffffc00f08947 */ /* 0x004fea000383ffff */
[----:B------:R-:W-:Y:S05]  /*7f20*/  BRA `(.L_x_163) ;  /* 0xffffffb400407947 */ /* 0x000fea000383ffff */
.L_x_61:
[----:B------:R-:W-:-:S07]  /*7f30*/  MOV R0, UR4 ;  /* 0x0000000400007c02 */ /* 0x000fce0008000f00 */
.L_x_164:
[----:B-1----:R1:W2:Y:S02]  /*7f40*/  SYNCS.PHASECHK.TRANS64.TRYWAIT P0, [R0+URZ], R3 ;  /* 0x00000003000075a7 */ /* 0x0022a400080011ff */
[----:B--2---:R-:W-:Y:S05]  /*7f50*/  @!P0 NANOSLEEP.SYNCS 0x989680 ;  /* 0x009896800000895d */ /* 0x004fea0003900000 */
[----:B------:R-:W2:Y:S02]  /*7f60*/  @!P0 SYNCS.PHASECHK.TRANS64 P0, [R0+URZ], R3 ;  /* 0x00000003000085a7 */ /* 0x000ea400080010ff */
[----:B--2---:R-:W-:Y:S05]  /*7f70*/  @!P0 BRA `(.L_x_164) ;  /* 0xfffffffc00f08947 */ /* 0x004fea000383ffff */
[----:B------:R-:W-:Y:S05]  /*7f80*/  BRA `(.L_x_165) ;  /* 0xffffffb4004c7947 */ /* 0x000fea000383ffff */
.L_x_62:
[----:B------:R-:W-:-:S07]  /*7f90*/  MOV R0, UR4 ;  /* 0x0000000400007c02 */ /* 0x000fce0008000f00 */
.L_x_166:
[----:B-1----:R1:W2:Y:S02]  /*7fa0*/  SYNCS.PHASECHK.TRANS64.TRYWAIT P0, [R0+URZ], R3 ;  /* 0x00000003000075a7 */ /* 0x0022a400080011ff */
[----:B--2---:R-:W-:Y:S05]  /*7fb0*/  @!P0 NANOSLEEP.SYNCS 0x989680 ;  /* 0x009896800000895d */ /* 0x004fea0003900000 */
[----:B------:R-:W2:Y:S02]  /*7fc0*/  @!P0 SYNCS.PHASECHK.TRANS64 P0, [R0+URZ], R3 ;  /* 0x00000003000085a7 */ /* 0x000ea400080010ff */
[----:B--2---:R-:W-:Y:S05]  /*7fd0*/  @!P0 BRA `(.L_x_166) ;  /* 0xfffffffc00f08947 */ /* 0x004fea000383ffff */
[----:B------:R-:W-:Y:S05]  /*7fe0*/  BRA `(.L_x_167) ;  /* 0xffffffb400587947 */ /* 0x000fea000383ffff */
.L_x_63:
[----:B------:R-:W-:-:S07]  /*7ff0*/  MOV R0, UR4 ;  /* 0x0000000400007c02 */ /* 0x000fce0008000f00 */
.L_x_168:
[----:B-1----:R1:W2:Y:S02]  /*8000*/  SYNCS.PHASECHK.TRANS64.TRYWAIT P0, [R0+URZ], R3 ;  /* 0x00000003000075a7 */ /* 0x0022a400080011ff */
[----:B--2---:R-:W-:Y:S05]  /*8010*/  @!P0 NANOSLEEP.SYNCS 0x989680 ;  /* 0x009896800000895d */ /* 0x004fea0003900000 */
[----:B------:R-:W2:Y:S02]  /*8020*/  @!P0 SYNCS.PHASECHK.TRANS64 P0, [R0+URZ], R3 ;  /* 0x00000003000085a7 */ /* 0x000ea400080010ff */
[----:B--2---:R-:W-:Y:S05]  /*8030*/  @!P0 BRA `(.L_x_168) ;  /* 0xfffffffc00f08947 */ /* 0x004fea000383ffff */
[----:B------:R-:W-:Y:S05]  /*8040*/  BRA `(.L_x_169) ;  /* 0xffffffb400647947 */ /* 0x000fea000383ffff */
.L_x_64:
[----:B------:R-:W-:-:S07]  /*8050*/  MOV R0, UR4 ;  /* 0x0000000400007c02 */ /* 0x000fce0008000f00 */
.L_x_170:
[----:B-1----:R1:W2:Y:S02]  /*8060*/  SYNCS.PHASECHK.TRANS64.TRYWAIT P0, [R0+URZ], R3 ;  /* 0x00000003000075a7 */ /* 0x0022a400080011ff */
[----:B--2---:R-:W-:Y:S05]  /*8070*/  @!P0 NANOSLEEP.SYNCS 0x989680 ;  /* 0x009896800000895d */ /* 0x004fea0003900000 */
[----:B------:R-:W2:Y:S02]  /*8080*/  @!P0 SYNCS.PHASECHK.TRANS64 P0, [R0+URZ], R3 ;  /* 0x00000003000085a7 */ /* 0x000ea400080010ff */
[----:B--2---:R-:W-:Y:S05]  /*8090*/  @!P0 BRA `(.L_x_170) ;  /* 0xfffffffc00f08947 */ /* 0x004fea000383ffff */
[----:B------:R-:W-:Y:S05]  /*80a0*/  BRA `(.L_x_171) ;  /* 0xffffffb400707947 */ /* 0x000fea000383ffff */
.L_x_65:
[----:B------:R-:W-:-:S07]  /*80b0*/  MOV R0, UR4 ;  /* 0x0000000400007c02 */ /* 0x000fce0008000f00 */
.L_x_172:
[----:B-1----:R1:W2:Y:S02]  /*80c0*/  SYNCS.PHASECHK.TRANS64.TRYWAIT P0, [R0+URZ], R3 ;  /* 0x00000003000075a7 */ /* 0x0022a400080011ff */
[----:B--2---:R-:W-:Y:S05]  /*80d0*/  @!P0 NANOSLEEP.SYNCS 0x989680 ;  /* 0x009896800000895d */ /* 0x004fea0003900000 */
[----:B------:R-:W2:Y:S02]  /*80e0*/  @!P0 SYNCS.PHASECHK.TRANS64 P0, [R0+URZ], R3 ;  /* 0x00000003000085a7 */ /* 0x000ea400080010ff */
[----:B--2---:R-:W-:Y:S05]  /*80f0*/  @!P0 BRA `(.L_x_172) ;  /* 0xfffffffc00f08947 */ /* 0x004fea000383ffff */
[----:B------:R-:W-:Y:S05]  /*8100*/  BRA `(.L_x_173) ;  /* 0xffffffb4007c7947 */ /* 0x000fea000383ffff */
.L_x_66:
[----:B------:R-:W-:-:S07]  /*8110*/  MOV R0, UR4 ;  /* 0x0000000400007c02 */ /* 0x000fce0008000f00 */
.L_x_174:
[----:B-1----:R1:W2:Y:S02]  /*8120*/  SYNCS.PHASECHK.TRANS64.TRYWAIT P0, [R0+URZ], R3 ;  /* 0x00000003000075a7 */ /* 0x0022a400080011ff */
[----:B--2---:R-:W-:Y:S05]  /*8130*/  @!P0 NANOSLEEP.SYNCS 0x989680 ;  /* 0x009896800000895d */ /* 0x004fea0003900000 */
[----:B------:R-:W2:Y:S02]  /*8140*/  @!P0 SYNCS.PHASECHK.TRANS64 P0, [R0+URZ], R3 ;  /* 0x00000003000085a7 */ /* 0x000ea400080010ff */
[----:B--2---:R-:W-:Y:S05]  /*8150*/  @!P0 BRA `(.L_x_174) ;  /* 0xfffffffc00f08947 */ /* 0x004fea000383ffff */
[----:B------:R-:W-:Y:S05]  /*8160*/  BRA `(.L_x_175) ;  /* 0xffffffb400887947 */ /* 0x000fea000383ffff */
.L_x_67:
[----:B------:R-:W-:-:S07]  /*8170*/  MOV R0, UR4 ;  /* 0x0000000400007c02 */ /* 0x000fce0008000f00 */
.L_x_176:
[----:B-1----:R1:W2:Y:S02]  /*8180*/  SYNCS.PHASECHK.TRANS64.TRYWAIT P0, [R0+URZ], R3 ;  /* 0x00000003000075a7 */ /* 0x0022a400080011ff */
[----:B--2---:R-:W-:Y:S05]  /*8190*/  @!P0 NANOSLEEP.SYNCS 0x989680 ;  /* 0x009896800000895d */ /* 0x004fea0003900000 */
[----:B------:R-:W2:Y:S02]  /*81a0*/  @!P0 SYNCS.PHASECHK.TRANS64 P0, [R0+URZ], R3 ;  /* 0x00000003000085a7 */ /* 0x000ea400080010ff */
[----:B--2---:R-:W-:Y:S05]  /*81b0*/  @!P0 BRA `(.L_x_176) ;  /* 0xfffffffc00f08947 */ /* 0x004fea000383ffff */
[----:B------:R-:W-:Y:S05]  /*81c0*/  BRA `(.L_x_177) ;  /* 0xffffffb400947947 */ /* 0x000fea000383ffff */
.L_x_68:
[----:B------:R-:W-:-:S07]  /*81d0*/  MOV R0, UR4 ;  /* 0x0000000400007c02 */ /* 0x000fce0008000f00 */
.L_x_178:
[----:B-1----:R1:W2:Y:S02]  /*81e0*/  SYNCS.PHASECHK.TRANS64.TRYWAIT P0, [R0+URZ], R3 ;  /* 0x00000003000075a7 */ /* 0x0022a400080011ff */
[----:B--2---:R-:W-:Y:S05]  /*81f0*/  @!P0 NANOSLEEP.SYNCS 0x989680 ;  /* 0x009896800000895d */ /* 0x004fea0003900000 */
[----:B------:R-:W2:Y:S02]  /*8200*/  @!P0 SYNCS.PHASECHK.TRANS64 P0, [R0+URZ], R3 ;  /* 0x00000003000085a7 */ /* 0x000ea400080010ff */
[----:B--2---:R-:W-:Y:S05]  /*8210*/  @!P0 BRA `(.L_x_178) ;  /* 0xfffffffc00f08947 */ /* 0x004fea000383ffff */
[----:B------:R-:W-:Y:S05]  /*8220*/  BRA `(.L_x_179) ;  /* 0xffffffb400a07947 */ /* 0x000fea000383ffff */
.L_x_69:
[----:B------:R-:W-:-:S07]  /*8230*/  MOV R0, UR4 ;  /* 0x0000000400007c02 */ /* 0x000fce0008000f00 */
.L_x_180:
[----:B-1----:R1:W2:Y:S02]  /*8240*/  SYNCS.PHASECHK.TRANS64.TRYWAIT P0, [R0+URZ], R3 ;  /* 0x00000003000075a7 */ /* 0x0022a400080011ff */
[----:B--2---:R-:W-:Y:S05]  /*8250*/  @!P0 NANOSLEEP.SYNCS 0x989680 ;  /* 0x009896800000895d */ /* 0x004fea0003900000 */
[----:B------:R-:W2:Y:S02]  /*8260*/  @!P0 SYNCS.PHASECHK.TRANS64 P0, [R0+URZ], R3 ;  /* 0x00000003000085a7 */ /* 0x000ea400080010ff */
[----:B--2---:R-:W-:Y:S05]  /*8270*/  @!P0 BRA `(.L_x_180) ;  /* 0xfffffffc00f08947 */ /* 0x004fea000383ffff */
[----:B------:R-:W-:Y:S05]  /*8280*/  BRA `(.L_x_181) ;  /* 0xffffffb400ac7947 */ /* 0x000fea000383ffff */
.L_x_72:
[----:B--2---:R2:W3:Y:S02]  /*8290*/  SYNCS.PHASECHK.TRANS64.TRYWAIT P0, [R2+URZ+0x230], R4 ;  /* 0x00023004020075a7 */ /* 0x0044e400080011ff */
[----:B---3--:R-:W-:Y:S05]  /*82a0*/  @!P0 NANOSLEEP.SYNCS 0x989680 ;  /* 0x009896800000895d */ /* 0x008fea0003900000 */
[----:B------:R-:W3:Y:S02]  /*82b0*/  @!P0 SYNCS.PHASECHK.TRANS64 P0, [R2+URZ+0x230], R4 ;  /* 0x00023004020085a7 */ /* 0x000ee400080010ff */
[----:B---3--:R-:W-:Y:S05]  /*82c0*/  @!P0 BRA `(.L_x_72) ;  /* 0xfffffffc00f08947 */ /* 0x008fea000383ffff */
[----:B------:R-:W-:Y:S05]  /*82d0*/  BRA `(.L_x_182) ;  /* 0xffffffb800087947 */ /* 0x000fea000383ffff */
.L_x_73:
[----:B------:R-:W-:-:S07]  /*82e0*/  MOV R2, UR5 ;  /* 0x0000000500027c02 */ /* 0x000fce0008000f00 */
.L_x_183:
[----:B--2---:R2:W3:Y:S02]  /*82f0*/  SYNCS.PHASECHK.TRANS64.TRYWAIT P0, [R2+URZ+0x1e0], R5 ;  /* 0x0001e005020075a7 */ /* 0x0044e400080011ff */
[----:B---3--:R-:W-:Y:S05]  /*8300*/  @!P0 NANOSLEEP.SYNCS 0x989680 ;  /* 0x009896800000895d */ /* 0x008fea0003900000 */
[----:B------:R-:W3:Y:S02]  /*8310*/  @!P0 SYNCS.PHASECHK.TRANS64 P0, [R2+URZ+0x1e0], R5 ;  /* 0x0001e005020085a7 */ /* 0x000ee400080010ff */
[----:B---3--:R-:W-:Y:S05]  /*8320*/  @!P0 BRA `(.L_x_183) ;  /* 0xfffffffc00f08947 */ /* 0x008fea000383ffff */
[----:B------:R-:W-:Y:S05]  /*8330*/  BRA `(.L_x_184) ;  /* 0xffffffb800187947 */ /* 0x000fea000383ffff */
.L_x_74:
[----:B--2---:R2:W3:Y:S02]  /*8340*/  SYNCS.PHASECHK.TRANS64.TRYWAIT P1, [R2+URZ+0x1d0], R4 ;  /* 0x0001d004020075a7 */ /* 0x0044e400080211ff */
[----:B---3--:R-:W-:Y:S05]  /*8350*/  @!P1 NANOSLEEP.SYNCS 0x989680 ;  /* 0x009896800000995d */ /* 0x008fea0003900000 */
[----:B------:R-:W3:Y:S02]  /*8360*/  @!P1 SYNCS.PHASECHK.TRANS64 P1, [R2+URZ+0x1d0], R4 ;  /* 0x0001d004020095a7 */ /* 0x000ee400080210ff */
[----:B---3--:R-:W-:Y:S05]  /*8370*/  @!P1 BRA `(.L_x_74) ;  /* 0xfffffffc00f09947 */ /* 0x008fea000383ffff */
[----:B------:R-:W-:Y:S05]  /*8380*/  BRA `(.L_x_185) ;  /* 0xffffffb800487947 */ /* 0x000fea000383ffff */
.L_x_77:
[----:B------:R-:W-:-:S07]  /*8390*/  MOV R0, UR5 ;  /* 0x0000000500007c02 */ /* 0x000fce0008000f00 */
.L_x_186:
[----:B--2---:R2:W3:Y:S02]  /*83a0*/  SYNCS.PHASECHK.TRANS64.TRYWAIT P0, [R0+URZ+0x1e0], R2 ;  /* 0x0001e002000075a7 */ /* 0x0044e400080011ff */
[----:B---3--:R-:W-:Y:S05]  /*83b0*/  @!P0 NANOSLEEP.SYNCS 0x989680 ;  /* 0x009896800000895d */ /* 0x008fea0003900000 */
[----:B------:R-:W3:Y:S02]  /*83c0*/  @!P0 SYNCS.PHASECHK.TRANS64 P0, [R0+URZ+0x1e0], R2 ;  /* 0x0001e002000085a7 */ /* 0x000ee400080010ff */
[----:B---3--:R-:W-:Y:S05]  /*83d0*/  @!P0 BRA `(.L_x_186) ;  /* 0xfffffffc00f08947 */ /* 0x008fea000383ffff */
[----:B------:R-:W-:Y:S05]  /*83e0*/  BRA `(.L_x_76) ;  /* 0xffffffb8009c7947 */ /* 0x000fea000383ffff */
.L_x_84:
[----:B--2---:R2:W3:Y:S02]  /*83f0*/  SYNCS.PHASECHK.TRANS64.TRYWAIT P1, [R0+URZ+0x1d0], R2 ;  /* 0x0001d002000075a7 */ /* 0x0044e400080211ff */
[----:B---3--:R-:W-:Y:S05]  /*8400*/  @!P1 NANOSLEEP.SYNCS 0x989680 ;  /* 0x009896800000995d */ /* 0x008fea0003900000 */
[----:B------:R-:W3:Y:S02]  /*8410*/  @!P1 SYNCS.PHASECHK.TRANS64 P1, [R0+URZ+0x1d0], R2 ;  /* 0x0001d002000095a7 */ /* 0x000ee400080210ff */
[----:B---3--:R-:W-:Y:S05]  /*8420*/  @!P1 BRA `(.L_x_84) ;  /* 0xfffffffc00f09947 */ /* 0x008fea000383ffff */
[----:B------:R-:W-:Y:S05]  /*8430*/  BRA `(.L_x_187) ;  /* 0xffffffc000007947 */ /* 0x000fea000383ffff */
.L_x_85:
[----:B------:R-:W-:-:S07]  /*8440*/  MOV R2, UR8 ;  /* 0x0000000800027c02 */ /* 0x000fce0008000f00 */
.L_x_188:
[----:B-1----:R1:W2:Y:S02]  /*8450*/  SYNCS.PHASECHK.TRANS64.TRYWAIT P0, [R2+URZ+0x210], R0 ;  /* 0x00021000020075a7 */ /* 0x0022a400080011ff */
[----:B--2---:R-:W-:Y:S05]  /*8460*/  @!P0 NANOSLEEP.SYNCS 0x989680 ;  /* 0x009896800000895d */ /* 0x004fea0003900000 */
[----:B------:R-:W2:Y:S02]  /*8470*/  @!P0 SYNCS.PHASECHK.TRANS64 P0, [R2+URZ+0x210], R0 ;  /* 0x00021000020085a7 */ /* 0x000ea400080010ff */
[----:B--2---:R-:W-:Y:S05]  /*8480*/  @!P0 BRA `(.L_x_188) ;  /* 0xfffffffc00f08947 */ /* 0x004fea000383ffff */
[----:B------:R-:W-:Y:S05]  /*8490*/  BRA `(.L_x_189) ;  /* 0xffffffc0004c7947 */ /* 0x000fea000383ffff */
.L_x_88:
[----:B------:R-:W-:Y:S07]  /*84a0*/  MOV R0, UR7 ;  /* 0x0000000700007c02 */ /* 0x000fee0008000f00 */
.L_x_190:
[----:B-1----:R1:W2:Y:S02]  /*84b0*/  SYNCS.PHASECHK.TRANS64.TRYWAIT P0, [R0+URZ], R2 ;  /* 0x00000002000075a7 */ /* 0x0022a400080011ff */
[----:B--2---:R-:W-:Y:S05]  /*84c0*/  @!P0 NANOSLEEP.SYNCS 0x989680 ;  /* 0x009896800000895d */ /* 0x004fea0003900000 */
[----:B------:R-:W2:Y:S02]  /*84d0*/  @!P0 SYNCS.PHASECHK.TRANS64 P0, [R0+URZ], R2 ;  /* 0x00000002000085a7 */ /* 0x000ea400080010ff */
[----:B--2---:R-:W-:Y:S05]  /*84e0*/  @!P0 BRA `(.L_x_190) ;  /* 0xfffffffc00f08947 */ /* 0x004fea000383ffff */
[----:B------:R-:W-:Y:S05]  /*84f0*/  BRA `(.L_x_87) ;  /* 0xffffffc000687947 */ /* 0x000fea000383ffff */
.L_x_91:
[----:B------:R-:W-:-:S07]  /*8500*/  MOV R0, UR5 ;  /* 0x0000000500007c02 */ /* 0x000fce0008000f00 */
.L_x_191:
[----:B-1----:R1:W3:Y:S02]  /*8510*/  SYNCS.PHASECHK.TRANS64.TRYWAIT P0, [R0+URZ], R2 ;  /* 0x00000002000075a7 */ /* 0x0022e400080011ff */
[----:B---3--:R-:W-:Y:S05]  /*8520*/  @!P0 NANOSLEEP.SYNCS 0x989680 ;  /* 0x009896800000895d */ /* 0x008fea0003900000 */
[----:B------:R-:W3:Y:S02]  /*8530*/  @!P0 SYNCS.PHASECHK.TRANS64 P0, [R0+URZ], R2 ;  /* 0x00000002000085a7 */ /* 0x000ee400080010ff */
[----:B---3--:R-:W-:Y:S05]  /*8540*/  @!P0 BRA `(.L_x_191) ;  /* 0xfffffffc00f08947 */ /* 0x008fea000383ffff */
[----:B------:R-:W-:Y:S05]  /*8550*/  BRA `(.L_x_192) ;  /* 0xffffffc400207947 */ /* 0x000fea000383ffff */
.L_x_92:
[----:B------:R-:W-:-:S07]  /*8560*/  MOV R0, UR5 ;  /* 0x0000000500007c02 */ /* 0x000fce0008000f00 */
.L_x_193:
[----:B-1----:R1:W2:Y:S02]  /*8570*/  SYNCS.PHASECHK.TRANS64.TRYWAIT P0, [R0+URZ], R3 ;  /* 0x00000003000075a7 */ /* 0x0022a400080011ff */
[----:B--2---:R-:W-:Y:S05]  /*8580*/  @!P0 NANOSLEEP.SYNCS 0x989680 ;  /* 0x009896800000895d */ /* 0x004fea0003900000 */
[----:B------:R-:W2:Y:S02]  /*8590*/  @!P0 SYNCS.PHASECHK.TRANS64 P0, [R0+URZ], R3 ;  /* 0x00000003000085a7 */ /* 0x000ea400080010ff */
[----:B--2---:R-:W-:Y:S05]  /*85a0*/  @!P0 BRA `(.L_x_193) ;  /* 0xfffffffc00f08947 */ /* 0x004fea000383ffff */
[----:B------:R-:W-:Y:S05]  /*85b0*/  BRA `(.L_x_194) ;  /* 0xffffffc4002c7947 */ /* 0x000fea000383ffff */
.L_x_93:
[----:B------:R-:W-:-:S07]  /*85c0*/  MOV R0, UR5 ;  /* 0x0000000500007c02 */ /* 0x000fce0008000f00 */
.L_x_195:
[----:B-1----:R1:W2:Y:S02]  /*85d0*/  SYNCS.PHASECHK.TRANS64.TRYWAIT P0, [R0+URZ], R3 ;  /* 0x00000003000075a7 */ /* 0x0022a400080011ff */
[----:B--2---:R-:W-:Y:S05]  /*85e0*/  @!P0 NANOSLEEP.SYNCS 0x989680 ;  /* 0x009896800000895d */ /* 0x004fea0003900000 */
[----:B------:R-:W2:Y:S02]  /*85f0*/  @!P0 SYNCS.PHASECHK.TRANS64 P0, [R0+URZ], R3 ;  /* 0x00000003000085a7 */ /* 0x000ea400080010ff */
[----:B--2---:R-:W-:Y:S05]  /*8600*/  @!P0 BRA `(.L_x_195) ;  /* 0xfffffffc00f08947 */ /* 0x004fea000383ffff */
[----:B------:R-:W-:Y:S05]  /*8610*/  BRA `(.L_x_196) ;  /* 0xffffffc400387947 */ /* 0x000fea000383ffff */
.L_x_94:
[----:B-1----:R-:W-:-:S07]  /*8620*/  MOV R0, UR7 ;  /* 0x0000000700007c02 */ /* 0x002fce0008000f00 */
.L_x_197:
[----:B-1----:R1:W2:Y:S02]  /*8630*/  SYNCS.PHASECHK.TRANS64.TRYWAIT P0, [R0+URZ], R2 ;  /* 0x00000002000075a7 */ /* 0x0022a400080011ff */
[----:B--2---:R-:W-:Y:S05]  /*8640*/  @!P0 NANOSLEEP.SYNCS 0x989680 ;  /* 0x009896800000895d */ /* 0x004fea0003900000 */
[----:B------:R-:W2:Y:S02]  /*8650*/  @!P0 SYNCS.PHASECHK.TRANS64 P0, [R0+URZ], R2 ;  /* 0x00000002000085a7 */ /* 0x000ea400080010ff */
[----:B--2---:R-:W-:Y:S05]  /*8660*/  @!P0 BRA `(.L_x_197) ;  /* 0xfffffffc00f08947 */ /* 0x004fea000383ffff */
[----:B------:R-:W-:Y:S05]  /*8670*/  BRA `(.L_x_198) ;  /* 0xffffffc400447947 */ /* 0x000fea000383ffff */
.L_x_99:
[----:B---3--:R3:W4:Y:S02]  /*8680*/  SYNCS.PHASECHK.TRANS64.TRYWAIT P0, [R7+URZ+0x1d0], R0 ;  /* 0x0001d000070075a7 */ /* 0x00872400080011ff */
[----:B----4-:R-:W-:Y:S05]  /*8690*/  @!P0 NANOSLEEP.SYNCS 0x989680 ;  /* 0x009896800000895d */ /* 0x010fea0003900000 */
[----:B------:R-:W4:Y:S02]  /*86a0*/  @!P0 SYNCS.PHASECHK.TRANS64 P0, [R7+URZ+0x1d0], R0 ;  /* 0x0001d000070085a7 */ /* 0x000f2400080010ff */
[----:B----4-:R-:W-:Y:S05]  /*86b0*/  @!P0 BRA `(.L_x_99) ;  /* 0xfffffffc00f08947 */ /* 0x010fea000383ffff */
[----:B------:R-:W-:Y:S05]  /*86c0*/  BRA `(.L_x_199) ;  /* 0xffffffc800547947 */ /* 0x000fea000383ffff */
.L_x_102:
[----:B-1----:R-:W-:Y:S07]  /*86d0*/  MOV R0, UR19 ;  /* 0x0000001300007c02 */ /* 0x002fee0008000f00 */
.L_x_200:
[----:B-1----:R1:W3:Y:S02]  /*86e0*/  SYNCS.PHASECHK.TRANS64.TRYWAIT P2, [R0+URZ+0x1c8], R7 ;  /* 0x0001c807000075a7 */ /* 0x0022e400080411ff */
[----:B---3--:R-:W-:Y:S05]  /*86f0*/  @!P2 NANOSLEEP.SYNCS 0x989680 ;  /* 0x009896800000a95d */ /* 0x008fea0003900000 */
[----:B------:R-:W3:Y:S02]  /*8700*/  @!P2 SYNCS.PHASECHK.TRANS64 P2, [R0+URZ+0x1c8], R7 ;  /* 0x0001c8070000a5a7 */ /* 0x000ee400080410ff */
[----:B---3--:R-:W-:Y:S05]  /*8710*/  @!P2 BRA `(.L_x_200) ;  /* 0xfffffffc00f0a947 */ /* 0x008fea000383ffff */
[----:B------:R-:W-:Y:S05]  /*8720*/  BRA `(.L_x_101) ;  /* 0xffffffcc009c7947 */ /* 0x000fea000383ffff */
.L_x_105:
[----:B-1----:R-:W-:Y:S07]  /*8730*/  MOV R0, UR19 ;  /* 0x0000001300007c02 */ /* 0x002fee0008000f00 */
.L_x_201:
[----:B-1----:R1:W3:Y:S02]  /*8740*/  SYNCS.PHASECHK.TRANS64.TRYWAIT P0, [R0+URZ+0x1b8], R6 ;  /* 0x0001b806000075a7 */ /* 0x0022e400080011ff */
[----:B---3--:R-:W-:Y:S05]  /*8750*/  @!P0 NANOSLEEP.SYNCS 0x989680 ;  /* 0x009896800000895d */ /* 0x008fea0003900000 */
[----:B------:R-:W3:Y:S02]  /*8760*/  @!P0 SYNCS.PHASECHK.TRANS64 P0, [R0+URZ+0x1b8], R6 ;  /* 0x0001b806000085a7 */ /* 0x000ee400080010ff */
[----:B---3--:R-:W-:Y:S05]  /*8770*/  @!P0 BRA `(.L_x_201) ;  /* 0xfffffffc00f08947 */ /* 0x008fea000383ffff */
[----:B------:R-:W-:Y:S05]  /*8780*/  BRA `(.L_x_202) ;  /* 0xffffffcc00e87947 */ /* 0x000fea000383ffff */
.L_x_108:
[----:B---3--:R3:W1:Y:S02]  /*8790*/  SYNCS.PHASECHK.TRANS64.TRYWAIT P0, [R3+URZ+0x1d0], R0 ;  /* 0x0001d000030075a7 */ /* 0x00866400080011ff */
[----:B-1----:R-:W-:Y:S05]  /*87a0*/  @!P0 NANOSLEEP.SYNCS 0x989680 ;  /* 0x009896800000895d */ /* 0x002fea0003900000 */
[----:B------:R-:W1:Y:S02]  /*87b0*/  @!P0 SYNCS.PHASECHK.TRANS64 P0, [R3+URZ+0x1d0], R0 ;  /* 0x0001d000030085a7 */ /* 0x000e6400080010ff */
[----:B-1----:R-:W-:Y:S05]  /*87c0*/  @!P0 BRA `(.L_x_108) ;  /* 0xfffffffc00f08947 */ /* 0x002fea000383ffff */
[----:B------:R-:W-:Y:S05]  /*87d0*/  BRA `(.L_x_203) ;  /* 0xffffffd400307947 */ /* 0x000fea000383ffff */
.L_x_119:
[----:B-1----:R-:W-:Y:S04]  /*87e0*/  MOV R0, UR57 ;  /* 0x0000003900007c02 */ /* 0x002fe80008000f00 */
[----:B------:R1:W2:Y:S03]  /*87f0*/  SYNCS.PHASECHK.TRANS64.TRYWAIT P1, [R0+URZ+0x1b0], R4 ;  /* 0x0001b004000075a7 */ /* 0x0002a600080211ff */
[----:B--2---:R-:W-:Y:S05]  /*8800*/  @!P1 NANOSLEEP.SYNCS 0x989680 ;  /* 0x009896800000995d */ /* 0x004fea0003900000 */
[----:B------:R-:W2:Y:S02]  /*8810*/  @!P1 SYNCS.PHASECHK.TRANS64 P1, [R0+URZ+0x1b0], R4 ;  /* 0x0001b004000095a7 */ /* 0x000ea400080210ff */
[----:B--2---:R-:W-:Y:S05]  /*8820*/  @!P1 BRA `(.L_x_119) ;  /* 0xfffffffc00ec9947 */ /* 0x004fea000383ffff */
[----:B------:R-:W-:Y:S05]  /*8830*/  BRA `(.L_x_118) ;  /* 0xffffffe000547947 */ /* 0x000fea000383ffff */
.L_x_121:
[----:B------:R1:W1:Y:S02]  /*8840*/  SYNCS.PHASECHK.TRANS64.TRYWAIT P1, [R16+URZ+0x1f0], R3 ;  /* 0x0001f003100075a7 */ /* 0x00026400080211ff */
[----:B-1----:R-:W-:Y:S05]  /*8850*/  @!P1 NANOSLEEP.SYNCS 0x989680 ;  /* 0x009896800000995d */ /* 0x002fea0003900000 */
[----:B------:R-:W1:Y:S02]  /*8860*/  @!P1 SYNCS.PHASECHK.TRANS64 P1, [R16+URZ+0x1f0], R3 ;  /* 0x0001f003100095a7 */ /* 0x000e6400080210ff */
[----:B-1----:R-:W-:Y:S05]  /*8870*/  @!P1 BRA `(.L_x_121) ;  /* 0xfffffffc00f09947 */ /* 0x002fea000383ffff */
[----:B------:R-:W-:Y:S05]  /*8880*/  BRA `(.L_x_120) ;  /* 0xffffffe000907947 */ /* 0x000fea000383ffff */
        .weak           $__internal_0_$__cuda_sm10x_tcgen05_guardrail_trap_col_being_dealloced_not_returned_by_alloc
        .type           $__internal_0_$__cuda_sm10x_tcgen05_guardrail_trap_col_being_dealloced_not_returned_by_alloc,@function
        .size           $__internal_0_$__cuda_sm10x_tcgen05_guardrail_trap_col_being_dealloced_not_returned_by_alloc,($__internal_1_$__cuda_sm10x_tcgen05_guardrail_trap_phase_invalid_during_alloc - $__internal_0_$__cuda_sm10x_tcgen05_guardrail_trap_col_being_dealloced_not_returned_by_alloc)
$__internal_0_$__cuda_sm10x_tcgen05_guardrail_trap_col_being_dealloced_not_returned_by_alloc:
[----:B------:R-:W-:Y:S05]  /*8890*/  BPT.TRAP 0x1 ;  /* 0x000000040000795c */ /* 0x000fea0000300000 */
[----:B------:R-:W-:-:S04]  /*88a0*/  HFMA2 R3, -RZ, RZ, 0, 0 ;  /* 0x00000000ff037431 */ /* 0x000fc800000001ff */
[----:B------:R-:W-:Y:S05]  /*88b0*/  RET.REL.NODEC R2 `(_ZN7cutlass13device_kernelINS_4gemm6kernel13GemmUniversalIN4cute5tupleIJiiiiEEENS1_10collective13CollectiveMmaINS1_35MainloopSm100TmaUmmaWarpSpecializedILi27ELi2ELi4ENS5_IJNS4_1CILi2EEENSA_ILi4EEENSA_ILi1EEEEEEEENS5_IJNSA_ILi64EEESG_SG_EEEaNS5_IJlSD_lEEEaSI_NS4_8TiledMMAINS4_8MMA_AtomIJNS4_15SM100_MMA_S8_SSIaaiLi64ELi64ELNS4_4UMMA5MajorE0ELSN_0ELNSM_8SaturateE0EEEEEENS4_6LayoutINS5_IJSD_SD_SD_EEENS5_IJNSA_ILi0EEEST_ST_EEEEENS5_IJNS4_10UnderscoreESW_SW_EEEEENS4_23SM90_TMA_LOAD_MULTICASTENS4_14ComposedLayoutINS4_7SwizzleILi2ELi4ELi3EEENS4_18smem_ptr_flag_bitsILi8EEENSR_INS5_IJNSA_ILi8EEESG_EEENS5_IJSG_SD_EEEEEEEvNS4_8identityESZ_S19_vS1A_EENS_8epilogue10collective18CollectiveEpilogueINS1C_23Sm100TmaWarpSpecializedILi1ELi1ELi32ELb0ELb0EEEJSH_NS5_IJNSR_ISG_SD_EES1H_EEEaSI_aSI_NS1C_6fusion15FusionCallbacksIS1G_NS1J_17LinearCombinationIaiaiLNS_15FloatRoundStyleE2EEESH_S1I_JEEENS4_5SM1004TMEM4LOAD26SM100_TMEM_LOAD_16dp32b32xENS4_13SM90_TMA_LOADES19_NS4_39AutoVectorizingCopyWithAssumedAlignmentILi128EEENS4_14SM90_TMA_STOREES19_S1V_S1V_EEEvvEEEEvNT_6ParamsE) ;  /* 0xffffff7402d07950 */ /* 0x000fea0003c3ffff */
        .weak           $__internal_1_$__cuda_sm10x_tcgen05_guardrail_trap_phase_invalid_during_alloc
        .type           $__internal_1_$__cuda_sm10x_tcgen05_guardrail_trap_phase_invalid_during_alloc,@function
        .size           $__internal_1_$__cuda_sm10x_tcgen05_guardrail_trap_phase_invalid_during_alloc,($__internal_2_$__cuda_sm10x_tcgen05_guardrail_trap_unallocated_columns_being_dealloced - $__internal_1_$__cuda_sm10x_tcgen05_guardrail_trap_phase_invalid_during_alloc)
$__internal_1_$__cuda_sm10x_tcgen05_guardrail_trap_phase_invalid_during_alloc:
[----:B------:R-:W-:Y:S05]  /*88c0*/  BPT.TRAP 0x1 ;  /* 0x000000040000795c */ /* 0x000fea0000300000 */
[----:B------:R-:W-:-:S04]  /*88d0*/  MOV R5, 0x0 ;  /* 0x0000000000057802 */ /* 0x000fc80000000f00 */
[----:B------:R-:W-:Y:S05]  /*88e0*/  RET.REL.NODEC R4 `(_ZN7cutlass13device_kernelINS_4gemm6kernel13GemmUniversalIN4cute5tupleIJiiiiEEENS1_10collective13CollectiveMmaINS1_35MainloopSm100TmaUmmaWarpSpecializedILi27ELi2ELi4ENS5_IJNS4_1CILi2EEENSA_ILi4EEENSA_ILi1EEEEEEEENS5_IJNSA_ILi64EEESG_SG_EEEaNS5_IJlSD_lEEEaSI_NS4_8TiledMMAINS4_8MMA_AtomIJNS4_15SM100_MMA_S8_SSIaaiLi64ELi64ELNS4_4UMMA5MajorE0ELSN_0ELNSM_8SaturateE0EEEEEENS4_6LayoutINS5_IJSD_SD_SD_EEENS5_IJNSA_ILi0EEEST_ST_EEEEENS5_IJNS4_10UnderscoreESW_SW_EEEEENS4_23SM90_TMA_LOAD_MULTICASTENS4_14ComposedLayoutINS4_7SwizzleILi2ELi4ELi3EEENS4_18smem_ptr_flag_bitsILi8EEENSR_INS5_IJNSA_ILi8EEESG_EEENS5_IJSG_SD_EEEEEEEvNS4_8identityESZ_S19_vS1A_EENS_8epilogue10collective18CollectiveEpilogueINS1C_23Sm100TmaWarpSpecializedILi1ELi1ELi32ELb0ELb0EEEJSH_NS5_IJNSR_ISG_SD_EES1H_EEEaSI_aSI_NS1C_6fusion15FusionCallbacksIS1G_NS1J_17LinearCombinationIaiaiLNS_15FloatRoundStyleE2EEESH_S1I_JEEENS4_5SM1004TMEM4LOAD26SM100_TMEM_LOAD_16dp32b32xENS4_13SM90_TMA_LOADES19_NS4_39AutoVectorizingCopyWithAssumedAlignmentILi128EEENS4_14SM90_TMA_STOREES19_S1V_S1V_EEEvvEEEEvNT_6ParamsE) ;  /* 0xffffff7404c47950 */ /* 0x000fea0003c3ffff */
        .weak           $__internal_2_$__cuda_sm10x_tcgen05_guardrail_trap_unallocated_columns_being_dealloced
        .type           $__internal_2_$__cuda_sm10x_tcgen05_guardrail_trap_unallocated_columns_being_dealloced,@function
        .size           $__internal_2_$__cuda_sm10x_tcgen05_guardrail_trap_unallocated_columns_being_dealloced,(.L_x_205 - $__internal_2_$__cuda_sm10x_tcgen05_guardrail_trap_unallocated_columns_being_dealloced)
$__internal_2_$__cuda_sm10x_tcgen05_guardrail_trap_unallocated_columns_being_dealloced:
[----:B------:R-:W-:Y:S05]  /*88f0*/  BPT.TRAP 0x1 ;  /* 0x000000040000795c */ /* 0x000fea0000300000 */
[----:B------:R-:W-:-:S04]  /*8900*/  HFMA2 R3, -RZ, RZ, 0, 0 ;  /* 0x00000000ff037431 */ /* 0x000fc800000001ff */
[----:B------:R-:W-:Y:S05]  /*8910*/  RET.REL.NODEC R2 `(_ZN7cutlass13device_kernelINS_4gemm6kernel13GemmUniversalIN4cute5tupleIJiiiiEEENS1_10collective13CollectiveMmaINS1_35MainloopSm100TmaUmmaWarpSpecializedILi27ELi2ELi4ENS5_IJNS4_1CILi2EEENSA_ILi4EEENSA_ILi1EEEEEEEENS5_IJNSA_ILi64EEESG_SG_EEEaNS5_IJlSD_lEEEaSI_NS4_8TiledMMAINS4_8MMA_AtomIJNS4_15SM100_MMA_S8_SSIaaiLi64ELi64ELNS4_4UMMA5MajorE0ELSN_0ELNSM_8SaturateE0EEEEEENS4_6LayoutINS5_IJSD_SD_SD_EEENS5_IJNSA_ILi0EEEST_ST_EEEEENS5_IJNS4_10UnderscoreESW_SW_EEEEENS4_23SM90_TMA_LOAD_MULTICASTENS4_14ComposedLayoutINS4_7SwizzleILi2ELi4ELi3EEENS4_18smem_ptr_flag_bitsILi8EEENSR_INS5_IJNSA_ILi8EEESG_EEENS5_IJSG_SD_EEEEEEEvNS4_8identityESZ_S19_vS1A_EENS_8epilogue10collective18CollectiveEpilogueINS1C_23Sm100TmaWarpSpecializedILi1ELi1ELi32ELb0ELb0EEEJSH_NS5_IJNSR_ISG_SD_EES1H_EEEaSI_aSI_NS1C_6fusion15FusionCallbacksIS1G_NS1J_17LinearCombinationIaiaiLNS_15FloatRoundStyleE2EEESH_S1I_JEEENS4_5SM1004TMEM4LOAD26SM100_TMEM_LOAD_16dp32b32xENS4_13SM90_TMA_LOADES19_NS4_39AutoVectorizingCopyWithAssumedAlignmentILi128EEENS4_14SM90_TMA_STOREES19_S1V_S1V_EEEvvEEEEvNT_6ParamsE) ;  /* 0xffffff7402b87950 */ /* 0x000fea0003c3ffff */
.L_x_204:
[----:B------:R-:W-:-:S00]  /*8920*/  BRA `(.L_x_204) ;  /* 0xfffffffc00fc7947 */ /* 0x000fc0000383ffff */
[----:B------:R-:W-:-:S00]  /*8930*/  NOP ;  /* 0x0000000000007918 */ /* 0x000fc00000000000 */
        /* <DEDUP_REMOVED lines=12> */
.L_x_205:


//--------------------- .nv.global.init           --------------------------
	.section	.nv.global.init,"aw",@progbits
.nv.global.init:
	.type		$str$27,@object
	.size		$str$27,($str$28 - $str$27)
$str$27:
        /*0000*/ 	.byte	0x28, 0x61, 0x64, 0x64, 0x72, 0x65, 0x73, 0x73, 0x20, 0x26, 0x20, 0x6d, 0x61, 0x73, 0x6b, 0x29
        /*0010*/ 	.byte	0x20, 0x3d, 0x3d, 0x20, 0x30, 0x00
	.type		$str$28,@object
	.size		$str$28,($str$26 - $str$28)
$str$28:
        /*0016*/ 	.byte	0x2f, 0x74, 0x6d, 0x70, 0x2f, 0x63, 0x75, 0x74, 0x6c, 0x61, 0x73, 0x73, 0x5f, 0x73, 0x77, 0x65
        /*0026*/ 	.byte	0x65, 0x70, 0x5f, 0x73, 0x72, 0x63, 0x2f, 0x69, 0x6e, 0x63, 0x6c, 0x75, 0x64, 0x65, 0x2f, 0x63
        /*0036*/ 	.byte	0x75, 0x74, 0x65, 0x2f, 0x70, 0x6f, 0x69, 0x6e, 0x74, 0x65, 0x72, 0x5f, 0x66, 0x6c, 0x61, 0x67
        /*0046*/ 	.byte	0x67, 0x65, 0x64, 0x2e, 0x68, 0x70, 0x70, 0x00
	.type		$str$26,@object
	.size		$str$26,($str$25 - $str$26)
$str$26:
        /*004e*/ 	.byte	0x2f, 0x74, 0x6d, 0x70, 0x2f, 0x63, 0x75, 0x74, 0x6c, 0x61, 0x73, 0x73, 0x5f, 0x73, 0x77, 0x65
        /*005e*/ 	.byte	0x65, 0x70, 0x5f, 0x73, 0x72, 0x63, 0x2f, 0x69, 0x6e, 0x63, 0x6c, 0x75, 0x64, 0x65, 0x2f, 0x63
        /*006e*/ 	.byte	0x75, 0x74, 0x65, 0x2f, 0x61, 0x74, 0x6f, 0x6d, 0x2f, 0x63, 0x6f, 0x70, 0x79, 0x5f, 0x74, 0x72
        /*007e*/ 	.byte	0x61, 0x69, 0x74, 0x73, 0x5f, 0x73, 0x6d, 0x31, 0x30, 0x30, 0x2e, 0x68, 0x70, 0x70, 0x00
	.type		$str$25,@object
	.size		$str$25,(__unnamed_1 - $str$25)
$str$25:
        /*008d*/ 	.byte	0x28, 0x28, 0x75, 0x69, 0x6e, 0x74, 0x33, 0x32, 0x5f, 0x74, 0x28, 0x74, 0x68, 0x72, 0x65, 0x61
        /*009d*/ 	.byte	0x64, 0x49, 0x64, 0x78, 0x2e, 0x78, 0x29, 0x20, 0x2f, 0x20, 0x33, 0x32, 0x29, 0x20, 0x25, 0x20
        /*00ad*/ 	.byte	0x34, 0x29, 0x20, 0x3d, 0x3d, 0x20, 0x28, 0x28, 0x28, 0x74, 0x6d, 0x65, 0x6d, 0x5f, 0x61, 0x64
        /*00bd*/ 	.byte	0x64, 0x72, 0x20, 0x3e, 0x3e, 0x20, 0x31, 0x36, 0x29, 0x20, 0x2f, 0x20, 0x33, 0x32, 0x29, 0x20
        /*00cd*/ 	.byte	0x25, 0x20, 0x34, 0x29, 0x00
	.type		__unnamed_1,@object
	.size		__unnamed_1,(__unnamed_2 - __unnamed_1)
__unnamed_1:
        /*00d2*/ 	.byte	0x61, 0x75, 0x74, 0x6f, 0x20, 0x63, 0x75, 0x74, 0x65, 0x3a, 0x3a, 0x61, 0x73, 0x5f, 0x70, 0x6f
        /* <DEDUP_REMOVED lines=24> */
        /*0262*/ 	.byte	0x00
	.type		__unnamed_2,@object
	.size		__unnamed_2,(.L_2 - __unnamed_2)
__unnamed_2:
        /* <DEDUP_REMOVED lines=41> */
.L_2:


//--------------------- .nv.shared._ZN7cutlass13device_kernelINS_4gemm6kernel13GemmUniversalIN4cute5tupleIJiiiiEEENS1_10collective13CollectiveMmaINS1_35MainloopSm100TmaUmmaWarpSpecializedILi27ELi2ELi4ENS5_IJNS4_1CILi2EEENSA_ILi4EEENSA_ILi1EEEEEEEENS5_IJNSA_ILi64EEESG_SG_EEEaNS5_IJlSD_lEEEaSI_NS4_8TiledMMAINS4_8MMA_AtomIJNS4_15SM100_MMA_S8_SSIaaiLi64ELi64ELNS4_4UMMA5MajorE0ELSN_0ELNSM_8SaturateE0EEEEEENS4_6LayoutINS5_IJSD_SD_SD_EEENS5_IJNSA_ILi0EEEST_ST_EEEEENS5_IJNS4_10UnderscoreESW_SW_EEEEENS4_23SM90_TMA_LOAD_MULTICASTENS4_14ComposedLayoutINS4_7SwizzleILi2ELi4ELi3EEENS4_18smem_ptr_flag_bitsILi8EEENSR_INS5_IJNSA_ILi8EEESG_EEENS5_IJSG_SD_EEEEEEEvNS4_8identityESZ_S19_vS1A_EENS_8epilogue10collective18CollectiveEpilogueINS1C_23Sm100TmaWarpSpecializedILi1ELi1ELi32ELb0ELb0EEEJSH_NS5_IJNSR_ISG_SD_EES1H_EEEaSI_aSI_NS1C_6fusion15FusionCallbacksIS1G_NS1J_17LinearCombinationIaiaiLNS_15FloatRoundStyleE2EEESH_S1I_JEEENS4_5SM1004TMEM4LOAD26SM100_TMEM_LOAD_16dp32b32xENS4_13SM90_TMA_LOADES19_NS4_39AutoVectorizingCopyWithAssumedAlignmentILi128EEENS4_14SM90_TMA_STOREES19_S1V_S1V_EEEvvEEEEvNT_6ParamsE --------------------------
	.section	.nv.shared._ZN7cutlass13device_kernelINS_4gemm6kernel13GemmUniversalIN4cute5tupleIJiiiiEEENS1_10collective13CollectiveMmaINS1_35MainloopSm100TmaUmmaWarpSpecializedILi27ELi2ELi4ENS5_IJNS4_1CILi2EEENSA_ILi4EEENSA_ILi1EEEEEEEENS5_IJNSA_ILi64EEESG_SG_EEEaNS5_IJlSD_lEEEaSI_NS4_8TiledMMAINS4_8MMA_AtomIJNS4_15SM100_MMA_S8_SSIaaiLi64ELi64ELNS4_4UMMA5MajorE0ELSN_0ELNSM_8SaturateE0EEEEEENS4_6LayoutINS5_IJSD_SD_SD_EEENS5_IJNSA_ILi0EEEST_ST_EEEEENS5_IJNS4_10UnderscoreESW_SW_EEEEENS4_23SM90_TMA_LOAD_MULTICASTENS4_14ComposedLayoutINS4_7SwizzleILi2ELi4ELi3EEENS4_18smem_ptr_flag_bitsILi8EEENSR_INS5_IJNSA_ILi8EEESG_EEENS5_IJSG_SD_EEEEEEEvNS4_8identityESZ_S19_vS1A_EENS_8epilogue10collective18CollectiveEpilogueINS1C_23Sm100TmaWarpSpecializedILi1ELi1ELi32ELb0ELb0EEEJSH_NS5_IJNSR_ISG_SD_EES1H_EEEaSI_aSI_NS1C_6fusion15FusionCallbacksIS1G_NS1J_17LinearCombinationIaiaiLNS_15FloatRoundStyleE2EEESH_S1I_JEEENS4_5SM1004TMEM4LOAD26SM100_TMEM_LOAD_16dp32b32xENS4_13SM90_TMA_LOADES19_NS4_39AutoVectorizingCopyWithAssumedAlignmentILi128EEENS4_14SM90_TMA_STOREES19_S1V_S1V_EEEvvEEEEvNT_6ParamsE,"aw",@nobits
	.sectionflags	@""
	.align	16
	.zero		1024


//--------------------- .nv.shared.reserved.0     --------------------------
	.section	.nv.shared.reserved.0,"aw",@nobits
	.weak		__nv_reservedSMEM_offset_0_alias
	.size		__nv_reservedSMEM_offset_0_alias, 0, 64
	.other		__nv_reservedSMEM_offset_0_alias,@"STO_CUDA_RESERVED_SHARED STV_DEFAULT"
__nv_reservedSMEM_offset_0_alias:
	.zero		0
.nv.shared.reserved.0:
	.zero		64
	.weak		__nv_reservedSMEM_tcgen05_partition
	.type		__nv_reservedSMEM_tcgen05_partition,@object
	.size		__nv_reservedSMEM_tcgen05_partition,(.L_0 - __nv_reservedSMEM_tcgen05_partition)
__nv_reservedSMEM_tcgen05_partition:
	.zero		32
.L_0:


//--------------------- .nv.global                --------------------------
	.section	.nv.global,"aw",@nobits
.nv.global:
	.type		_ZN40_INTERNAL_f21eb70a_4_k_cu_1c26e035_268304cute1_E,@object
	.size		_ZN40_INTERNAL_f21eb70a_4_k_cu_1c26e035_268304cute1_E,(_ZN40_INTERNAL_f21eb70a_4_k_cu_1c26e035_268304cuda3std3__45__cpo6cbeginE - _ZN40_INTERNAL_f21eb70a_4_k_cu_1c26e035_268304cute1_E)
_ZN40_INTERNAL_f21eb70a_4_k_cu_1c26e035_268304cute1_E:
	.zero		1
	.type		_ZN40_INTERNAL_f21eb70a_4_k_cu_1c26e035_268304cuda3std3__45__cpo6cbeginE,@object
	.size		_ZN40_INTERNAL_f21eb70a_4_k_cu_1c26e035_268304cuda3std3__45__cpo6cbeginE,(_ZN40_INTERNAL_f21eb70a_4_k_cu_1c26e035_268304cuda3std3__48in_placeE - _ZN40_INTERNAL_f21eb70a_4_k_cu_1c26e035_268304cuda3std3__45__cpo6cbeginE)
_ZN40_INTERNAL_f21eb70a_4_k_cu_1c26e035_268304cuda3std3__45__cpo6cbeginE:
	.zero		1
	.type		_ZN40_INTERNAL_f21eb70a_4_k_cu_1c26e035_268304cuda3std3__48in_placeE,@object
	.size		_ZN40_INTERNAL_f21eb70a_4_k_cu_1c26e035_268304cuda3std3__48in_placeE,(_ZN40_INTERNAL_f21eb70a_4_k_cu_1c26e035_268304cuda3std6ranges3__45__cpo9iter_moveE - _ZN40_INTERNAL_f21eb70a_4_k_cu_1c26e035_268304cuda3std3__48in_placeE)
_ZN40_INTERNAL_f21eb70a_4_k_cu_1c26e035_268304cuda3std3__48in_placeE:
	.zero		1
	.type		_ZN40_INTERNAL_f21eb70a_4_k_cu_1c26e035_268304cuda3std6ranges3__45__cpo9iter_moveE,@object
	.size		_ZN40_INTERNAL_f21eb70a_4_k_cu_1c26e035_268304cuda3std6ranges3__45__cpo9iter_moveE,(_ZN40_INTERNAL_f21eb70a_4_k_cu_1c26e035_268304cuda3std3__45__cpo5beginE - _ZN40_INTERNAL_f21eb70a_4_k_cu_1c26e035_268304cuda3std6ranges3__45__cpo9iter_moveE)
_ZN40_INTERNAL_f21eb70a_4_k_cu_1c26e035_268304cuda3std6ranges3__45__cpo9iter_moveE:
	.zero		1
	.type		_ZN40_INTERNAL_f21eb70a_4_k_cu_1c26e035_268304cuda3std3__45__cpo5beginE,@object
	.size		_ZN40_INTERNAL_f21eb70a_4_k_cu_1c26e035_268304cuda3std3__45__cpo5beginE,(_ZN40_INTERNAL_f21eb70a_4_k_cu_1c26e035_268304cuda3std3__442_GLOBAL__N__f21eb70a_4_k_cu_1c26e035_268306ignoreE - _ZN40_INTERNAL_f21eb70a_4_k_cu_1c26e035_268304cuda3std3__45__cpo5beginE)
_ZN40_INTERNAL_f21eb70a_4_k_cu_1c26e035_268304cuda3std3__45__cpo5beginE:
	.zero		1
	.type		_ZN40_INTERNAL_f21eb70a_4_k_cu_1c26e035_268304cuda3std3__442_GLOBAL__N__f21eb70a_4_k_cu_1c26e035_268306ignoreE,@object
	.size		_ZN40_INTERNAL_f21eb70a_4_k_cu_1c26e035_268304cuda3std3__442_GLOBAL__N__f21eb70a_4_k_cu_1c26e035_268306ignoreE,(_ZN40_INTERNAL_f21eb70a_4_k_cu_1c26e035_268304cute7productE - _ZN40_INTERNAL_f21eb70a_4_k_cu_1c26e035_268304cuda3std3__442_GLOBAL__N__f21eb70a_4_k_cu_1c26e035_268306ignoreE)
_ZN40_INTERNAL_f21eb70a_4_k_cu_1c26e035_268304cuda3std3__442_GLOBAL__N__f21eb70a_4_k_cu_1c26e035_268306ignoreE:
	.zero		1
	.type		_ZN40_INTERNAL_f21eb70a_4_k_cu_1c26e035_268304cute7productE,@object
	.size		_ZN40_INTERNAL_f21eb70a_4_k_cu_1c26e035_268304cute7productE,(_ZN40_INTERNAL_f21eb70a_4_k_cu_1c26e035_268304cuda3std3__45__cpo3endE - _ZN40_INTERNAL_f21eb70a_4_k_cu_1c26e035_268304cute7productE)
_ZN40_INTERNAL_f21eb70a_4_k_cu_1c26e035_268304cute7productE:
	.zero		1
	.type		_ZN40_INTERNAL_f21eb70a_4_k_cu_1c26e035_268304cuda3std3__45__cpo3endE,@object
	.size		_ZN40_INTERNAL_f21eb70a_4_k_cu_1c26e035_268304cuda3std3__45__cpo3endE,(_ZN40_INTERNAL_f21eb70a_4_k_cu_1c26e035_268304cuda3std3__419piecewise_constructE - _ZN40_INTERNAL_f21eb70a_4_k_cu_1c26e035_268304cuda3std3__45__cpo3endE)
_ZN40_INTERNAL_f21eb70a_4_k_cu_1c26e035_268304cuda3std3__45__cpo3endE:
	.zero		1
	.type		_ZN40_INTERNAL_f21eb70a_4_k_cu_1c26e035_268304cuda3std3__419piecewise_constructE,@object
	.size		_ZN40_INTERNAL_f21eb70a_4_k_cu_1c26e035_268304cuda3std3__419piecewise_constructE,(_ZN40_INTERNAL_f21eb70a_4_k_cu_1c26e035_268304cuda3std3__45__cpo4cendE - _ZN40_INTERNAL_f21eb70a_4_k_cu_1c26e035_268304cuda3std3__419piecewise_constructE)
_ZN40_INTERNAL_f21eb70a_4_k_cu_1c26e035_268304cuda3std3__419piecewise_constructE:
	.zero		1
	.type		_ZN40_INTERNAL_f21eb70a_4_k_cu_1c26e035_268304cuda3std3__45__cpo4cendE,@object
	.size		_ZN40_INTERNAL_f21eb70a_4_k_cu_1c26e035_268304cuda3std3__45__cpo4cendE,(_ZN40_INTERNAL_f21eb70a_4_k_cu_1c26e035_268304cuda3std6ranges3__45__cpo4swapE - _ZN40_INTERNAL_f21eb70a_4_k_cu_1c26e035_268304cuda3std3__45__cpo4cendE)
_ZN40_INTERNAL_f21eb70a_4_k_cu_1c26e035_268304cuda3std3__45__cpo4cendE:
	.zero		1
	.type		_ZN40_INTERNAL_f21eb70a_4_k_cu_1c26e035_268304cuda3std6ranges3__45__cpo4swapE,@object
	.size		_ZN40_INTERNAL_f21eb70a_4_k_cu_1c26e035_268304cuda3std6ranges3__45__cpo4swapE,(.L_10 - _ZN40_INTERNAL_f21eb70a_4_k_cu_1c26e035_268304cuda3std6ranges3__45__cpo4swapE)
_ZN40_INTERNAL_f21eb70a_4_k_cu_1c26e035_268304cuda3std6ranges3__45__cpo4swapE:
	.zero		1
.L_10:


//--------------------- .nv.constant0._ZN7cutlass13device_kernelINS_4gemm6kernel13GemmUniversalIN4cute5tupleIJiiiiEEENS1_10collective13CollectiveMmaINS1_35MainloopSm100TmaUmmaWarpSpecializedILi27ELi2ELi4ENS5_IJNS4_1CILi2EEENSA_ILi4EEENSA_ILi1EEEEEEEENS5_IJNSA_ILi64EEESG_SG_EEEaNS5_IJlSD_lEEEaSI_NS4_8TiledMMAINS4_8MMA_AtomIJNS4_15SM100_MMA_S8_SSIaaiLi64ELi64ELNS4_4UMMA5MajorE0ELSN_0ELNSM_8SaturateE0EEEEEENS4_6LayoutINS5_IJSD_SD_SD_EEENS5_IJNSA_ILi0EEEST_ST_EEEEENS5_IJNS4_10UnderscoreESW_SW_EEEEENS4_23SM90_TMA_LOAD_MULTICASTENS4_14ComposedLayoutINS4_7SwizzleILi2ELi4ELi3EEENS4_18smem_ptr_flag_bitsILi8EEENSR_INS5_IJNSA_ILi8EEESG_EEENS5_IJSG_SD_EEEEEEEvNS4_8identityESZ_S19_vS1A_EENS_8epilogue10collective18CollectiveEpilogueINS1C_23Sm100TmaWarpSpecializedILi1ELi1ELi32ELb0ELb0EEEJSH_NS5_IJNSR_ISG_SD_EES1H_EEEaSI_aSI_NS1C_6fusion15FusionCallbacksIS1G_NS1J_17LinearCombinationIaiaiLNS_15FloatRoundStyleE2EEESH_S1I_JEEENS4_5SM1004TMEM4LOAD26SM100_TMEM_LOAD_16dp32b32xENS4_13SM90_TMA_LOADES19_NS4_39AutoVectorizingCopyWithAssumedAlignmentILi128EEENS4_14SM90_TMA_STOREES19_S1V_S1V_EEEvvEEEEvNT_6ParamsE --------------------------
	.section	.nv.constant0._ZN7cutlass13device_kernelINS_4gemm6kernel13GemmUniversalIN4cute5tupleIJiiiiEEENS1_10collective13CollectiveMmaINS1_35MainloopSm100TmaUmmaWarpSpecializedILi27ELi2ELi4ENS5_IJNS4_1CILi2EEENSA_ILi4EEENSA_ILi1EEEEEEEENS5_IJNSA_ILi64EEESG_SG_EEEaNS5_IJlSD_lEEEaSI_NS4_8TiledMMAINS4_8MMA_AtomIJNS4_15SM100_MMA_S8_SSIaaiLi64ELi64ELNS4_4UMMA5MajorE0ELSN_0ELNSM_8SaturateE0EEEEEENS4_6LayoutINS5_IJSD_SD_SD_EEENS5_IJNSA_ILi0EEEST_ST_EEEEENS5_IJNS4_10UnderscoreESW_SW_EEEEENS4_23SM90_TMA_LOAD_MULTICASTENS4_14ComposedLayoutINS4_7SwizzleILi2ELi4ELi3EEENS4_18smem_ptr_flag_bitsILi8EEENSR_INS5_IJNSA_ILi8EEESG_EEENS5_IJSG_SD_EEEEEEEvNS4_8identityESZ_S19_vS1A_EENS_8epilogue10collective18CollectiveEpilogueINS1C_23Sm100TmaWarpSpecializedILi1ELi1ELi32ELb0ELb0EEEJSH_NS5_IJNSR_ISG_SD_EES1H_EEEaSI_aSI_NS1C_6fusion15FusionCallbacksIS1G_NS1J_17LinearCombinationIaiaiLNS_15FloatRoundStyleE2EEESH_S1I_JEEENS4_5SM1004TMEM4LOAD26SM100_TMEM_LOAD_16dp32b32xENS4_13SM90_TMA_LOADES19_NS4_39AutoVectorizingCopyWithAssumedAlignmentILi128EEENS4_14SM90_TMA_STOREES19_S1V_S1V_EEEvvEEEEvNT_6ParamsE,"a",@progbits
	.sectionflags	@""
	.align	4
.nv.constant0._ZN7cutlass13device_kernelINS_4gemm6kernel13GemmUniversalIN4cute5tupleIJiiiiEEENS1_10collective13CollectiveMmaINS1_35MainloopSm100TmaUmmaWarpSpecializedILi27ELi2ELi4ENS5_IJNS4_1CILi2EEENSA_ILi4EEENSA_ILi1EEEEEEEENS5_IJNSA_ILi64EEESG_SG_EEEaNS5_IJlSD_lEEEaSI_NS4_8TiledMMAINS4_8MMA_AtomIJNS4_15SM100_MMA_S8_SSIaaiLi64ELi64ELNS4_4UMMA5MajorE0ELSN_0ELNSM_8SaturateE0EEEEEENS4_6LayoutINS5_IJSD_SD_SD_EEENS5_IJNSA_ILi0EEEST_ST_EEEEENS5_IJNS4_10UnderscoreESW_SW_EEEEENS4_23SM90_TMA_LOAD_MULTICASTENS4_14ComposedLayoutINS4_7SwizzleILi2ELi4ELi3EEENS4_18smem_ptr_flag_bitsILi8EEENSR_INS5_IJNSA_ILi8EEESG_EEENS5_IJSG_SD_EEEEEEEvNS4_8identityESZ_S19_vS1A_EENS_8epilogue10collective18CollectiveEpilogueINS1C_23Sm100TmaWarpSpecializedILi1ELi1ELi32ELb0ELb0EEEJSH_NS5_IJNSR_ISG_SD_EES1H_EEEaSI_aSI_NS1C_6fusion15FusionCallbacksIS1G_NS1J_17LinearCombinationIaiaiLNS_15FloatRoundStyleE2EEESH_S1I_JEEENS4_5SM1004TMEM4LOAD26SM100_TMEM_LOAD_16dp32b32xENS4_13SM90_TMA_LOADES19_NS4_39AutoVectorizingCopyWithAssumedAlignmentILi128EEENS4_14SM90_TMA_STOREES19_S1V_S1V_EEEvvEEEEvNT_6ParamsE:
	.zero		2944


//--------------------- SYMBOLS --------------------------

	.type		.nv.reservedSmem.offset0,@object
	.size		.nv.reservedSmem.offset0,0x4
	.type		.nv.reservedSmem.cap,@object
	.size		.nv.reservedSmem.cap,0x4
	.type		__assertfail,@function
